// auto-generated by cutlass_sweep.conv — config: {"arch": "sm_100", "cluster_m": 2, "cluster_n": 1, "conv_kind": "fprop", "dtype": "tf32", "ndim": 2, "tile_k": 32, "tile_m": 256, "tile_n": 128}
#include "cutlass/cutlass.h"
#include "cute/tensor.hpp"
#include "cutlass/kernel_hardware_info.hpp"
#include "cutlass/conv/convolution.h"
#include "cutlass/conv/dispatch_policy.hpp"
#include "cutlass/conv/collective/collective_builder.hpp"
#include "cutlass/conv/kernel/conv_universal.hpp"
#include "cutlass/conv/device/conv_universal_adapter.hpp"
#include "cutlass/epilogue/collective/collective_builder.hpp"

using namespace cute;
using Elem = cutlass::tfloat32_t;
using Acc  = float;
using LayoutAB = cutlass::layout::TensorNHWC;
using LayoutC  = cutlass::layout::TensorNHWC;
constexpr auto ConvOp = cutlass::conv::Operator::kFprop;
using TileShape    = Shape<_256, _128, Shape<_32>>;
using ClusterShape = Shape<_2, _1, _1>;

using CollectiveEpilogue = typename cutlass::epilogue::collective::CollectiveBuilder<
    cutlass::arch::Sm100, cutlass::arch::OpClassTensorOp,
    TileShape, ClusterShape,
    cutlass::epilogue::collective::EpilogueTileAuto,
    Acc, Acc,
    Elem, LayoutC, 128 / cutlass::sizeof_bits<Elem>::value,
    Elem, LayoutC, 128 / cutlass::sizeof_bits<Elem>::value,
    cutlass::epilogue::collective::EpilogueScheduleAuto
  >::CollectiveOp;

using CollectiveMainloop = typename cutlass::conv::collective::CollectiveBuilder<
    cutlass::arch::Sm100, cutlass::arch::OpClassTensorOp, ConvOp,
    Elem, LayoutAB, 128 / cutlass::sizeof_bits<Elem>::value,
    Elem, LayoutAB, 128 / cutlass::sizeof_bits<Elem>::value,
    Acc,
    TileShape, ClusterShape,
    cutlass::conv::collective::StageCountAutoCarveout<
        static_cast<int>(sizeof(typename CollectiveEpilogue::SharedStorage))>,
    cutlass::conv::collective::KernelScheduleAuto
  >::CollectiveOp;

using ProblemShape = cutlass::conv::ConvProblemShape<
    ConvOp, CollectiveMainloop::DispatchPolicy::NumSpatialDimensions>;
using ConvKernel = cutlass::conv::kernel::ConvUniversal<
    ProblemShape, CollectiveMainloop, CollectiveEpilogue>;
using Conv = cutlass::conv::device::ConvUniversalAdapter<ConvKernel>;

auto* _anchor = &cutlass::device_kernel<ConvKernel>;


// ===== COMPILED SASS (sm_100a) =====

	.target	sm_100a

	.elftype	@"ET_EXEC"


//--------------------- .note.nv.tkinfo           --------------------------
	.section	.note.nv.tkinfo,"",@"SHT_NOTE"
	.sectionflags	@"SHF_NOTE_NV_TKINFO"
	.tkinfo
        /*0018*/ 	.word	0x00000002
        /*0030*/ 	.string	""
        /*0030*/ 	.string	"ptxas"
        /*0030*/ 	.string	"Cuda compilation tools, release 13.0, V13.0.88"
        /*0030*/ 	.string	"Build cuda_13.0.r13.0/compiler.36424714_0"
        /*0030*/ 	.string	"-arch sm_100a -m 64 "



//--------------------- .note.nv.cuinfo           --------------------------
	.section	.note.nv.cuinfo,"",@"SHT_NOTE"
	.sectionflags	@"SHF_NOTE_NV_CUINFO"
        /*0018*/ 	.short	0x0002
        /*001a*/ 	.short	0x0064
        /*001c*/ 	.short	0x0082
	.zero		2


//--------------------- .nv.info                  --------------------------
	.section	.nv.info,"",@"SHT_CUDA_INFO"
	.align	4


	//----- nvinfo : EIATTR_REGCOUNT
	.align		4
        /*0000*/ 	.byte	0x04, 0x2f
        /*0002*/ 	.short	(.L_19 - .L_18)
	.align		4
.L_18:
        /*0004*/ 	.word	index@(_ZN7cutlass13device_kernelINS_4conv6kernel13ConvUniversalINS1_16ConvProblemShapeILNS1_8OperatorE0ELi2EEENS1_10collective14CollectiveConvINS1_47MainloopSm100TmaUmmaWarpSpecializedImplicitGemmILS5_0ELi8ELi2ELi1ELi2EN4cute5tupleIJNSA_1CILi2EEENSC_ILi1EEESE_EEEEENSB_IJNSC_ILi256EEENSC_ILi128EEENSB_IJNSC_ILi32EEEEEEEEENS_10tfloat32_tESM_NSA_8TiledMMAINSA_8MMA_AtomIJNSA_23SM100_MMA_TF32_2x1SM_SSISM_SM_fLi256ELi128ELNSA_4UMMA5MajorE0ELSR_0ELNSQ_7ScaleInE0ELSS_0EEEEEENSA_6LayoutINSB_IJSE_SE_SE_EEENSB_IJNSC_ILi0EEESX_SX_EEEEENSB_IJNSA_10UnderscoreES10_S10_EEEEENS7_6detail27Sm100ImplicitGemmTileTraitsINSA_25SM100_TMA_2SM_LOAD_IM2COLENSA_14ComposedLayoutINSA_7SwizzleILi3ELi4ELi3EEENSA_18smem_ptr_flag_bitsILi32EEENSV_INSB_IJNSC_ILi8EEESJ_EEENSB_IJSJ_SE_EEEEEEEvEENS14_INSA_18SM100_TMA_2SM_LOADES1F_vEEEENS_8epilogue10collective18CollectiveEpilogueINS1K_23Sm100TmaWarpSpecializedILi4ELi2ELi16ELb1ELb0EEEJNSB_IJSI_SI_SK_EEENSB_IJNSV_ISI_SE_EENSV_INSC_ILi16EEESE_EEEEESM_NSB_IJNSB_IJlllEEESE_SX_EEESM_S1V_NS1K_6fusion15FusionCallbacksIS1O_NS1W_17LinearCombinationISM_fSM_fLNS_15FloatRoundStyleE2EEES1P_S1T_JEEENSA_5SM1004TMEM4LOAD26SM100_TMEM_LOAD_32dp32b16xENSA_20SM90_TMA_LOAD_IM2COLENS16_INS17_ILi2ELi4ELi3EEES1A_NSV_INSB_IJS1B_S1R_EEENSB_IJS1R_SE_EEEEEEENSA_39AutoVectorizingCopyWithAssumedAlignmentILi128EEENSA_21SM90_TMA_STORE_IM2COLES2B_S2D_S2D_EEEvvEEEEvNT_6ParamsE)
        /*0008*/ 	.word	0x00000057


	//----- nvinfo : EIATTR_FRAME_SIZE
	.align		4
.L_19:
        /*000c*/ 	.byte	0x04, 0x11
        /*000e*/ 	.short	(.L_21 - .L_20)
	.align		4
.L_20:
        /*0010*/ 	.word	index@($__internal_2_$__cuda_sm10x_tcgen05_guardrail_trap_unallocated_columns_being_dealloced)
        /*0014*/ 	.word	0x00000008


	//----- nvinfo : EIATTR_FRAME_SIZE
	.align		4
.L_21:
        /*0018*/ 	.byte	0x04, 0x11
        /*001a*/ 	.short	(.L_23 - .L_22)
	.align		4
.L_22:
        /*001c*/ 	.word	index@($__internal_1_$__cuda_sm10x_tcgen05_guardrail_trap_phase_invalid_during_alloc)
        /*0020*/ 	.word	0x00000008


	//----- nvinfo : EIATTR_FRAME_SIZE
	.align		4
.L_23:
        /*0024*/ 	.byte	0x04, 0x11
        /*0026*/ 	.short	(.L_25 - .L_24)
	.align		4
.L_24:
        /*0028*/ 	.word	index@($__internal_0_$__cuda_sm10x_tcgen05_guardrail_trap_col_being_dealloced_not_returned_by_alloc)
        /*002c*/ 	.word	0x00000008


	//----- nvinfo : EIATTR_FRAME_SIZE
	.align		4
.L_25:
        /*0030*/ 	.byte	0x04, 0x11
        /*0032*/ 	.short	(.L_27 - .L_26)
	.align		4
.L_26:
        /*0034*/ 	.word	index@(_ZN7cutlass13device_kernelINS_4conv6kernel13ConvUniversalINS1_16ConvProblemShapeILNS1_8OperatorE0ELi2EEENS1_10collective14CollectiveConvINS1_47MainloopSm100TmaUmmaWarpSpecializedImplicitGemmILS5_0ELi8ELi2ELi1ELi2EN4cute5tupleIJNSA_1CILi2EEENSC_ILi1EEESE_EEEEENSB_IJNSC_ILi256EEENSC_ILi128EEENSB_IJNSC_ILi32EEEEEEEEENS_10tfloat32_tESM_NSA_8TiledMMAINSA_8MMA_AtomIJNSA_23SM100_MMA_TF32_2x1SM_SSISM_SM_fLi256ELi128ELNSA_4UMMA5MajorE0ELSR_0ELNSQ_7ScaleInE0ELSS_0EEEEEENSA_6LayoutINSB_IJSE_SE_SE_EEENSB_IJNSC_ILi0EEESX_SX_EEEEENSB_IJNSA_10UnderscoreES10_S10_EEEEENS7_6detail27Sm100ImplicitGemmTileTraitsINSA_25SM100_TMA_2SM_LOAD_IM2COLENSA_14ComposedLayoutINSA_7SwizzleILi3ELi4ELi3EEENSA_18smem_ptr_flag_bitsILi32EEENSV_INSB_IJNSC_ILi8EEESJ_EEENSB_IJSJ_SE_EEEEEEEvEENS14_INSA_18SM100_TMA_2SM_LOADES1F_vEEEENS_8epilogue10collective18CollectiveEpilogueINS1K_23Sm100TmaWarpSpecializedILi4ELi2ELi16ELb1ELb0EEEJNSB_IJSI_SI_SK_EEENSB_IJNSV_ISI_SE_EENSV_INSC_ILi16EEESE_EEEEESM_NSB_IJNSB_IJlllEEESE_SX_EEESM_S1V_NS1K_6fusion15FusionCallbacksIS1O_NS1W_17LinearCombinationISM_fSM_fLNS_15FloatRoundStyleE2EEES1P_S1T_JEEENSA_5SM1004TMEM4LOAD26SM100_TMEM_LOAD_32dp32b16xENSA_20SM90_TMA_LOAD_IM2COLENS16_INS17_ILi2ELi4ELi3EEES1A_NSV_INSB_IJS1B_S1R_EEENSB_IJS1R_SE_EEEEEEENSA_39AutoVectorizingCopyWithAssumedAlignmentILi128EEENSA_21SM90_TMA_STORE_IM2COLES2B_S2D_S2D_EEEvvEEEEvNT_6ParamsE)
        /*0038*/ 	.word	0x00000008


	//----- nvinfo : EIATTR_MIN_STACK_SIZE
	.align		4
.L_27:
        /*003c*/ 	.byte	0x04, 0x12
        /*003e*/ 	.short	(.L_29 - .L_28)
	.align		4
.L_28:
        /*0040*/ 	.word	index@(_ZN7cutlass13device_kernelINS_4conv6kernel13ConvUniversalINS1_16ConvProblemShapeILNS1_8OperatorE0ELi2EEENS1_10collective14CollectiveConvINS1_47MainloopSm100TmaUmmaWarpSpecializedImplicitGemmILS5_0ELi8ELi2ELi1ELi2EN4cute5tupleIJNSA_1CILi2EEENSC_ILi1EEESE_EEEEENSB_IJNSC_ILi256EEENSC_ILi128EEENSB_IJNSC_ILi32EEEEEEEEENS_10tfloat32_tESM_NSA_8TiledMMAINSA_8MMA_AtomIJNSA_23SM100_MMA_TF32_2x1SM_SSISM_SM_fLi256ELi128ELNSA_4UMMA5MajorE0ELSR_0ELNSQ_7ScaleInE0ELSS_0EEEEEENSA_6LayoutINSB_IJSE_SE_SE_EEENSB_IJNSC_ILi0EEESX_SX_EEEEENSB_IJNSA_10UnderscoreES10_S10_EEEEENS7_6detail27Sm100ImplicitGemmTileTraitsINSA_25SM100_TMA_2SM_LOAD_IM2COLENSA_14ComposedLayoutINSA_7SwizzleILi3ELi4ELi3EEENSA_18smem_ptr_flag_bitsILi32EEENSV_INSB_IJNSC_ILi8EEESJ_EEENSB_IJSJ_SE_EEEEEEEvEENS14_INSA_18SM100_TMA_2SM_LOADES1F_vEEEENS_8epilogue10collective18CollectiveEpilogueINS1K_23Sm100TmaWarpSpecializedILi4ELi2ELi16ELb1ELb0EEEJNSB_IJSI_SI_SK_EEENSB_IJNSV_ISI_SE_EENSV_INSC_ILi16EEESE_EEEEESM_NSB_IJNSB_IJlllEEESE_SX_EEESM_S1V_NS1K_6fusion15FusionCallbacksIS1O_NS1W_17LinearCombinationISM_fSM_fLNS_15FloatRoundStyleE2EEES1P_S1T_JEEENSA_5SM1004TMEM4LOAD26SM100_TMEM_LOAD_32dp32b16xENSA_20SM90_TMA_LOAD_IM2COLENS16_INS17_ILi2ELi4ELi3EEES1A_NSV_INSB_IJS1B_S1R_EEENSB_IJS1R_SE_EEEEEEENSA_39AutoVectorizingCopyWithAssumedAlignmentILi128EEENSA_21SM90_TMA_STORE_IM2COLES2B_S2D_S2D_EEEvvEEEEvNT_6ParamsE)
        /*0044*/ 	.word	0x00000008
.L_29:


//--------------------- .nv.compat                --------------------------
	.section	.nv.compat,"",@"SHT_CUDA_COMPAT_INFO"
	.align	4
        /*0000*/ 	.byte	0x02, 0x09, 0x01, 0x00, 0x02, 0x02, 0x02, 0x00, 0x02, 0x05, 0x05, 0x00, 0x03, 0x07, 0x01, 0x01
        /*0010*/ 	.byte	0x02, 0x03, 0x01, 0x00, 0x02, 0x06, 0x01, 0x00, 0x04, 0x0b, 0x08, 0x00, 0x09, 0x00, 0x00, 0x00
        /*0020*/ 	.byte	0x00, 0x00, 0x00, 0x00


//--------------------- .nv.info._ZN7cutlass13device_kernelINS_4conv6kernel13ConvUniversalINS1_16ConvProblemShapeILNS1_8OperatorE0ELi2EEENS1_10collective14CollectiveConvINS1_47MainloopSm100TmaUmmaWarpSpecializedImplicitGemmILS5_0ELi8ELi2ELi1ELi2EN4cute5tupleIJNSA_1CILi2EEENSC_ILi1EEESE_EEEEENSB_IJNSC_ILi256EEENSC_ILi128EEENSB_IJNSC_ILi32EEEEEEEEENS_10tfloat32_tESM_NSA_8TiledMMAINSA_8MMA_AtomIJNSA_23SM100_MMA_TF32_2x1SM_SSISM_SM_fLi256ELi128ELNSA_4UMMA5MajorE0ELSR_0ELNSQ_7ScaleInE0ELSS_0EEEEEENSA_6LayoutINSB_IJSE_SE_SE_EEENSB_IJNSC_ILi0EEESX_SX_EEEEENSB_IJNSA_10UnderscoreES10_S10_EEEEENS7_6detail27Sm100ImplicitGemmTileTraitsINSA_25SM100_TMA_2SM_LOAD_IM2COLENSA_14ComposedLayoutINSA_7SwizzleILi3ELi4ELi3EEENSA_18smem_ptr_flag_bitsILi32EEENSV_INSB_IJNSC_ILi8EEESJ_EEENSB_IJSJ_SE_EEEEEEEvEENS14_INSA_18SM100_TMA_2SM_LOADES1F_vEEEENS_8epilogue10collective18CollectiveEpilogueINS1K_23Sm100TmaWarpSpecializedILi4ELi2ELi16ELb1ELb0EEEJNSB_IJSI_SI_SK_EEENSB_IJNSV_ISI_SE_EENSV_INSC_ILi16EEESE_EEEEESM_NSB_IJNSB_IJlllEEESE_SX_EEESM_S1V_NS1K_6fusion15FusionCallbacksIS1O_NS1W_17LinearCombinationISM_fSM_fLNS_15FloatRoundStyleE2EEES1P_S1T_JEEENSA_5SM1004TMEM4LOAD26SM100_TMEM_LOAD_32dp32b16xENSA_20SM90_TMA_LOAD_IM2COLENS16_INS17_ILi2ELi4ELi3EEES1A_NSV_INSB_IJS1B_S1R_EEENSB_IJS1R_SE_EEEEEEENSA_39AutoVectorizingCopyWithAssumedAlignmentILi128EEENSA_21SM90_TMA_STORE_IM2COLES2B_S2D_S2D_EEEvvEEEEvNT_6ParamsE --------------------------
	.section	.nv.info._ZN7cutlass13device_kernelINS_4conv6kernel13ConvUniversalINS1_16ConvProblemShapeILNS1_8OperatorE0ELi2EEENS1_10collective14CollectiveConvINS1_47MainloopSm100TmaUmmaWarpSpecializedImplicitGemmILS5_0ELi8ELi2ELi1ELi2EN4cute5tupleIJNSA_1CILi2EEENSC_ILi1EEESE_EEEEENSB_IJNSC_ILi256EEENSC_ILi128EEENSB_IJNSC_ILi32EEEEEEEEENS_10tfloat32_tESM_NSA_8TiledMMAINSA_8MMA_AtomIJNSA_23SM100_MMA_TF32_2x1SM_SSISM_SM_fLi256ELi128ELNSA_4UMMA5MajorE0ELSR_0ELNSQ_7ScaleInE0ELSS_0EEEEEENSA_6LayoutINSB_IJSE_SE_SE_EEENSB_IJNSC_ILi0EEESX_SX_EEEEENSB_IJNSA_10UnderscoreES10_S10_EEEEENS7_6detail27Sm100ImplicitGemmTileTraitsINSA_25SM100_TMA_2SM_LOAD_IM2COLENSA_14ComposedLayoutINSA_7SwizzleILi3ELi4ELi3EEENSA_18smem_ptr_flag_bitsILi32EEENSV_INSB_IJNSC_ILi8EEESJ_EEENSB_IJSJ_SE_EEEEEEEvEENS14_INSA_18SM100_TMA_2SM_LOADES1F_vEEEENS_8epilogue10collective18CollectiveEpilogueINS1K_23Sm100TmaWarpSpecializedILi4ELi2ELi16ELb1ELb0EEEJNSB_IJSI_SI_SK_EEENSB_IJNSV_ISI_SE_EENSV_INSC_ILi16EEESE_EEEEESM_NSB_IJNSB_IJlllEEESE_SX_EEESM_S1V_NS1K_6fusion15FusionCallbacksIS1O_NS1W_17LinearCombinationISM_fSM_fLNS_15FloatRoundStyleE2EEES1P_S1T_JEEENSA_5SM1004TMEM4LOAD26SM100_TMEM_LOAD_32dp32b16xENSA_20SM90_TMA_LOAD_IM2COLENS16_INS17_ILi2ELi4ELi3EEES1A_NSV_INSB_IJS1B_S1R_EEENSB_IJS1R_SE_EEEEEEENSA_39AutoVectorizingCopyWithAssumedAlignmentILi128EEENSA_21SM90_TMA_STORE_IM2COLES2B_S2D_S2D_EEEvvEEEEvNT_6ParamsE,"",@"SHT_CUDA_INFO"
	.sectionflags	@""
	.align	4


	//----- nvinfo : EIATTR_CUDA_API_VERSION
	.align		4
        /*0000*/ 	.byte	0x04, 0x37
        /*0002*/ 	.short	(.L_31 - .L_30)
.L_30:
        /*0004*/ 	.word	0x00000082


	//----- nvinfo : EIATTR_KPARAM_INFO
	.align		4
.L_31:
        /*0008*/ 	.byte	0x04, 0x17
        /*000a*/ 	.short	(.L_33 - .L_32)
.L_32:
        /*000c*/ 	.word	0x00000000
        /*0010*/ 	.short	0x0000
        /*0012*/ 	.short	0x0000
        /*0014*/ 	.byte	0x00, 0xf0, 0x01, 0x20


	//----- nvinfo : EIATTR_AT_ENTRY_FRAGMENTS
	.align		4
.L_33:
        /*0018*/ 	.byte	0x04, 0x4f
        /*001a*/ 	.short	(.L_35 - .L_34)


	//   ....[0]....
.L_34:
        /*001c*/ 	.word	0x00000007


	//----- nvinfo : EIATTR_RESERVED_SMEM_USED
	.align		4
.L_35:
        /*0020*/ 	.byte	0x01, 0x41
	.zero		2


	//----- nvinfo : EIATTR_SPARSE_MMA_MASK
	.align		4
        /*0024*/ 	.byte	0x03, 0x50
        /*0026*/ 	.short	0x0000


	//----- nvinfo : EIATTR_TCGEN05_2CTA_USED
	.align		4
        /*0028*/ 	.byte	0x01, 0x52
	.zero		2


	//----- nvinfo : EIATTR_MAXREG_COUNT
	.align		4
        /*002c*/ 	.byte	0x03, 0x1b
        /*002e*/ 	.short	0x00ff


	//----- nvinfo : EIATTR_NUM_BARRIERS
	.align		4
        /*0030*/ 	.byte	0x02, 0x4c
        /*0032*/ 	.byte	0x07
	.zero		1


	//----- nvinfo : EIATTR_EXTERNS
	.align		4
        /*0034*/ 	.byte	0x04, 0x0f
        /*0036*/ 	.short	(.L_37 - .L_36)


	//   ....[0]....
	.align		4
.L_36:
        /*0038*/ 	.word	index@(__assertfail)


	//----- nvinfo : EIATTR_MERCURY_ISA_VERSION
	.align		4
.L_37:
        /*003c*/ 	.byte	0x03, 0x5f
        /*003e*/ 	.short	0x0101


	//----- nvinfo : EIATTR_INT_WARP_WIDE_INSTR_OFFSETS
	.align		4
        /*0040*/ 	.byte	0x04, 0x31
        /*0042*/ 	.short	(.L_39 - .L_38)


	//   ....[0]....
.L_38:
        /*0044*/ 	.word	0x00000cd0


	//   ....[1]....
        /*0048*/ 	.word	0x00000d80


	//   ....[2]....
        /*004c*/ 	.word	0x000044b0


	//   ....[3]....
        /*0050*/ 	.word	0x000044d0


	//   ....[4]....
        /*0054*/ 	.word	0x00004500


	//   ....[5]....
        /*0058*/ 	.word	0x000051b0


	//   ....[6]....
        /*005c*/ 	.word	0x00005230


	//   ....[7]....
        /*0060*/ 	.word	0x000052f0


	//   ....[8]....
        /*0064*/ 	.word	0x000053b0


	//   ....[9]....
        /*0068*/ 	.word	0x00005470


	//   ....[10]....
        /*006c*/ 	.word	0x00005530


	//   ....[11]....
        /*0070*/ 	.word	0x000055f0


	//   ....[12]....
        /*0074*/ 	.word	0x000056c0


	//   ....[13]....
        /*0078*/ 	.word	0x00005780


	//   ....[14]....
        /*007c*/ 	.word	0x00005840


	//   ....[15]....
        /*0080*/ 	.word	0x00005910


	//   ....[16]....
        /*0084*/ 	.word	0x000059d0


	//   ....[17]....
        /*0088*/ 	.word	0x00005aa0


	//   ....[18]....
        /*008c*/ 	.word	0x00005b80


	//   ....[19]....
        /*0090*/ 	.word	0x00005c50


	//   ....[20]....
        /*0094*/ 	.word	0x00005d30


	//----- nvinfo : EIATTR_COOP_GROUP_MASK_REGIDS
	.align		4
.L_39:
        /*0098*/ 	.byte	0x04, 0x29
        /*009a*/ 	.short	(.L_41 - .L_40)


	//   ....[0]....
.L_40:
        /*009c*/ 	.word	0xffffffff


	//   ....[1]....
        /*00a0*/ 	.word	0xffffffff


	//   ....[2]....
        /*00a4*/ 	.word	0xffffffff


	//   ....[3]....
        /*00a8*/ 	.word	0xffffffff


	//   ....[4]....
        /*00ac*/ 	.word	0xffffffff


	//   ....[5]....
        /*00b0*/ 	.word	0xffffffff


	//   ....[6]....
        /*00b4*/ 	.word	0xffffffff


	//   ....[7]....
        /*00b8*/ 	.word	0xffffffff


	//   ....[8]....
        /*00bc*/ 	.word	0xffffffff


	//   ....[9]....
        /*00c0*/ 	.word	0xffffffff


	//   ....[10]....
        /*00c4*/ 	.word	0xffffffff


	//   ....[11]....
        /*00c8*/ 	.word	0xffffffff


	//   ....[12]....
        /*00cc*/ 	.word	0xffffffff


	//----- nvinfo : EIATTR_COOP_GROUP_INSTR_OFFSETS
	.align		4
.L_41:
        /*00d0*/ 	.byte	0x04, 0x28
        /*00d2*/ 	.short	(.L_43 - .L_42)


	//   ....[0]....
.L_42:
        /*00d4*/ 	.word	0x000000d0


	//   ....[1]....
        /*00d8*/ 	.word	0x00000540


	//   ....[2]....
        /*00dc*/ 	.word	0x00000760


	//   ....[3]....
        /*00e0*/ 	.word	0x00000900


	//   ....[4]....
        /*00e4*/ 	.word	0x00000a00


	//   ....[5]....
        /*00e8*/ 	.word	0x00000b50


	//   ....[6]....
        /*00ec*/ 	.word	0x00000df0


	//   ....[7]....
        /*00f0*/ 	.word	0x000024b0


	//   ....[8]....
        /*00f4*/ 	.word	0x00003380


	//   ....[9]....
        /*00f8*/ 	.word	0x00003850


	//   ....[10]....
        /*00fc*/ 	.word	0x00003880


	//   ....[11]....
        /*0100*/ 	.word	0x000043c0


	//   ....[12]....
        /*0104*/ 	.word	0x000045d0


	//----- nvinfo : EIATTR_VRC_CTA_INIT_COUNT
	.align		4
.L_43:
        /*0108*/ 	.byte	0x02, 0x4a
        /*010a*/ 	.byte	0x80
	.zero		1


	//----- nvinfo : EIATTR_SYSCALL_OFFSETS
	.align		4
        /*010c*/ 	.byte	0x04, 0x46
        /*010e*/ 	.short	(.L_45 - .L_44)


	//   ....[0]....
.L_44:
        /*0110*/ 	.word	0x000069b0


	//   ....[1]....
        /*0114*/ 	.word	0x00006aa0


	//   ....[2]....
        /*0118*/ 	.word	0x000073e0


	//   ....[3]....
        /*011c*/ 	.word	0x00007d80


	//   ....[4]....
        /*0120*/ 	.word	0x000086e0


	//   ....[5]....
        /*0124*/ 	.word	0x00009080


	//   ....[6]....
        /*0128*/ 	.word	0x00009a20


	//   ....[7]....
        /*012c*/ 	.word	0x0000a3f0


	//   ....[8]....
        /*0130*/ 	.word	0x0000ad90


	//   ....[9]....
        /*0134*/ 	.word	0x0000b6e0


	//----- nvinfo : EIATTR_MBARRIER_INSTR_OFFSETS
	.align		4
.L_45:
        /*0138*/ 	.byte	0x04, 0x39
        /*013a*/ 	.short	(.L_47 - .L_46)


	//   ....[0]....
.L_46:
        /*013c*/ 	.word	0x00000650
        /*0140*/ 	.word	0x000000ff
        /*0144*/ 	.word	0x00000000
        /*0148*/ 	.short	0x0100
        /*014a*/ 	.byte	0x04
	.zero		1


	//   ....[1]....
        /*014c*/ 	.word	0x00000660
        /*0150*/ 	.word	0x000000ff
        /*0154*/ 	.word	0x00000040
        /*0158*/ 	.short	0x0100
        /*015a*/ 	.byte	0x04
	.zero		1


	//   ....[2]....
        /*015c*/ 	.word	0x00000670
        /*0160*/ 	.word	0x000000ff
        /*0164*/ 	.word	0x00000008
        /*0168*/ 	.short	0x0100
        /*016a*/ 	.byte	0x04
	.zero		1


	//   ....[3]....
        /*016c*/ 	.word	0x00000680
        /*0170*/ 	.word	0x000000ff
        /*0174*/ 	.word	0x00000048
        /*0178*/ 	.short	0x0100
        /*017a*/ 	.byte	0x04
	.zero		1


	//   ....[4]....
        /*017c*/ 	.word	0x00000690
        /*0180*/ 	.word	0x000000ff
        /*0184*/ 	.word	0x00000010
        /*0188*/ 	.short	0x0100
        /*018a*/ 	.byte	0x04
	.zero		1


	//   ....[5]....
        /*018c*/ 	.word	0x000006a0
        /*0190*/ 	.word	0x000000ff
        /*0194*/ 	.word	0x00000050
        /*0198*/ 	.short	0x0100
        /*019a*/ 	.byte	0x04
	.zero		1


	//   ....[6]....
        /*019c*/ 	.word	0x000006b0
        /*01a0*/ 	.word	0x000000ff
        /*01a4*/ 	.word	0x00000018
        /*01a8*/ 	.short	0x0100
        /*01aa*/ 	.byte	0x04
	.zero		1


	//   ....[7]....
        /*01ac*/ 	.word	0x000006c0
        /*01b0*/ 	.word	0x000000ff
        /*01b4*/ 	.word	0x00000058
        /*01b8*/ 	.short	0x0100
        /*01ba*/ 	.byte	0x04
	.zero		1


	//   ....[8]....
        /*01bc*/ 	.word	0x000006d0
        /*01c0*/ 	.word	0x000000ff
        /*01c4*/ 	.word	0x00000020
        /*01c8*/ 	.short	0x0100
        /*01ca*/ 	.byte	0x04
	.zero		1


	//   ....[9]....
        /*01cc*/ 	.word	0x000006e0
        /*01d0*/ 	.word	0x000000ff
        /*01d4*/ 	.word	0x00000060
        /*01d8*/ 	.short	0x0100
        /*01da*/ 	.byte	0x04
	.zero		1


	//   ....[10]....
        /*01dc*/ 	.word	0x000006f0
        /*01e0*/ 	.word	0x000000ff
        /*01e4*/ 	.word	0x00000028
        /*01e8*/ 	.short	0x0100
        /*01ea*/ 	.byte	0x04
	.zero		1


	//   ....[11]....
        /*01ec*/ 	.word	0x00000700
        /*01f0*/ 	.word	0x000000ff
        /*01f4*/ 	.word	0x00000068
        /*01f8*/ 	.short	0x0100
        /*01fa*/ 	.byte	0x04
	.zero		1


	//   ....[12]....
        /*01fc*/ 	.word	0x00000710
        /*0200*/ 	.word	0x000000ff
        /*0204*/ 	.word	0x00000030
        /*0208*/ 	.short	0x0100
        /*020a*/ 	.byte	0x04
	.zero		1


	//   ....[13]....
        /*020c*/ 	.word	0x00000720
        /*0210*/ 	.word	0x000000ff
        /*0214*/ 	.word	0x00000070
        /*0218*/ 	.short	0x0100
        /*021a*/ 	.byte	0x04
	.zero		1


	//   ....[14]....
        /*021c*/ 	.word	0x00000730
        /*0220*/ 	.word	0x000000ff
        /*0224*/ 	.word	0x00000038
        /*0228*/ 	.short	0x0100
        /*022a*/ 	.byte	0x04
	.zero		1


	//   ....[15]....
        /*022c*/ 	.word	0x00000740
        /*0230*/ 	.word	0x000000ff
        /*0234*/ 	.word	0x00000078
        /*0238*/ 	.short	0x0100
        /*023a*/ 	.byte	0x04
	.zero		1


	//   ....[16]....
        /*023c*/ 	.word	0x00000870
        /*0240*/ 	.word	0x000000ff
        /*0244*/ 	.word	0x00000080
        /*0248*/ 	.short	0x0100
        /*024a*/ 	.byte	0x04
	.zero		1


	//   ....[17]....
        /*024c*/ 	.word	0x00000880
        /*0250*/ 	.word	0x000000ff
        /*0254*/ 	.word	0x000000a0
        /*0258*/ 	.short	0x0100
        /*025a*/ 	.byte	0x04
	.zero		1


	//   ....[18]....
        /*025c*/ 	.word	0x00000890
        /*0260*/ 	.word	0x000000ff
        /*0264*/ 	.word	0x00000088
        /*0268*/ 	.short	0x0100
        /*026a*/ 	.byte	0x04
	.zero		1


	//   ....[19]....
        /*026c*/ 	.word	0x000008a0
        /*0270*/ 	.word	0x000000ff
        /*0274*/ 	.word	0x000000a8
        /*0278*/ 	.short	0x0100
        /*027a*/ 	.byte	0x04
	.zero		1


	//   ....[20]....
        /*027c*/ 	.word	0x000008b0
        /*0280*/ 	.word	0x000000ff
        /*0284*/ 	.word	0x00000090
        /*0288*/ 	.short	0x0100
        /*028a*/ 	.byte	0x04
	.zero		1


	//   ....[21]....
        /*028c*/ 	.word	0x000008c0
        /*0290*/ 	.word	0x000000ff
        /*0294*/ 	.word	0x000000b0
        /*0298*/ 	.short	0x0100
        /*029a*/ 	.byte	0x04
	.zero		1


	//   ....[22]....
        /*029c*/ 	.word	0x000008d0
        /*02a0*/ 	.word	0x000000ff
        /*02a4*/ 	.word	0x00000098
        /*02a8*/ 	.short	0x0100
        /*02aa*/ 	.byte	0x04
	.zero		1


	//   ....[23]....
        /*02ac*/ 	.word	0x000008e0
        /*02b0*/ 	.word	0x000000ff
        /*02b4*/ 	.word	0x000000b8
        /*02b8*/ 	.short	0x0100
        /*02ba*/ 	.byte	0x04
	.zero		1


	//   ....[24]....
        /*02bc*/ 	.word	0x000009d0
        /*02c0*/ 	.word	0x000000ff
        /*02c4*/ 	.word	0x000000c0
        /*02c8*/ 	.short	0x0100
        /*02ca*/ 	.byte	0x04
	.zero		1


	//   ....[25]....
        /*02cc*/ 	.word	0x000009e0
        /*02d0*/ 	.word	0x000000ff
        /*02d4*/ 	.word	0x000000c8
        /*02d8*/ 	.short	0x0100
        /*02da*/ 	.byte	0x04
	.zero		1


	//   ....[26]....
        /*02dc*/ 	.word	0x00000b20
        /*02e0*/ 	.word	0x000000ff
        /*02e4*/ 	.word	0x000000d0
        /*02e8*/ 	.short	0x0100
        /*02ea*/ 	.byte	0x06
	.zero		1


	//   ....[27]....
        /*02ec*/ 	.word	0x00000b30
        /*02f0*/ 	.word	0x000000ff
        /*02f4*/ 	.word	0x000000d8
        /*02f8*/ 	.short	0x0100
        /*02fa*/ 	.byte	0x06
	.zero		1


	//   ....[28]....
        /*02fc*/ 	.word	0x00000c70
        /*0300*/ 	.word	0x000000ff
        /*0304*/ 	.word	0x000000e0
        /*0308*/ 	.short	0x0100
        /*030a*/ 	.byte	0x04
	.zero		1


	//   ....[29]....
        /*030c*/ 	.word	0x00000c80
        /*0310*/ 	.word	0x000000ff
        /*0314*/ 	.word	0x000000f0
        /*0318*/ 	.short	0x0100
        /*031a*/ 	.byte	0x04
	.zero		1


	//   ....[30]....
        /*031c*/ 	.word	0x00000c90
        /*0320*/ 	.word	0x000000ff
        /*0324*/ 	.word	0x000000e8
        /*0328*/ 	.short	0x0100
        /*032a*/ 	.byte	0x04
	.zero		1


	//   ....[31]....
        /*032c*/ 	.word	0x00000ca0
        /*0330*/ 	.word	0x000000ff
        /*0334*/ 	.word	0x000000f8
        /*0338*/ 	.short	0x0100
        /*033a*/ 	.byte	0x04
	.zero		1


	//   ....[32]....
        /*033c*/ 	.word	0x00000da0
        /*0340*/ 	.word	0x000000ff
        /*0344*/ 	.word	0x00000100
        /*0348*/ 	.short	0x0100
        /*034a*/ 	.byte	0x06
	.zero		1


	//   ....[33]....
        /*034c*/ 	.word	0x000018e0
        /*0350*/ 	.word	0x000000ff
        /*0354*/ 	.word	0x00000040
        /*0358*/ 	.short	0x010a
        /*035a*/ 	.byte	0x04
	.zero		1


	//   ....[34]....
        /*035c*/ 	.word	0x00001b60
        /*0360*/ 	.word	0x000000ff
        /*0364*/ 	.word	0x00000040
        /*0368*/ 	.short	0x010a
        /*036a*/ 	.byte	0x09
	.zero		1


	//   ....[35]....
        /*036c*/ 	.word	0x00001d10
        /*0370*/ 	.word	0x000000ff
        /*0374*/ 	.word	0x00000040
        /*0378*/ 	.short	0x010a
        /*037a*/ 	.byte	0x07
	.zero		1


	//   ....[36]....
        /*037c*/ 	.word	0x00001ee0
        /*0380*/ 	.word	0x000000ff
        /*0384*/ 	.word	0x000000c8
        /*0388*/ 	.short	0x0101
        /*038a*/ 	.byte	0x19
	.zero		1


	//   ....[37]....
        /*038c*/ 	.word	0x00001f10
        /*0390*/ 	.word	0x000000ff
        /*0394*/ 	.word	0x00000040
        /*0398*/ 	.short	0x010a
        /*039a*/ 	.byte	0x04
	.zero		1


	//   ....[38]....
        /*039c*/ 	.word	0x00002130
        /*03a0*/ 	.word	0x000000ff
        /*03a4*/ 	.word	0x00000040
        /*03a8*/ 	.short	0x010a
        /*03aa*/ 	.byte	0x09
	.zero		1


	//   ....[39]....
        /*03ac*/ 	.word	0x000022e0
        /*03b0*/ 	.word	0x000000ff
        /*03b4*/ 	.word	0x00000040
        /*03b8*/ 	.short	0x010a
        /*03ba*/ 	.byte	0x07
	.zero		1


	//   ....[40]....
        /*03bc*/ 	.word	0x000024c0
        /*03c0*/ 	.word	0x000000ff
        /*03c4*/ 	.word	0x000000d0
        /*03c8*/ 	.short	0x010a
        /*03ca*/ 	.byte	0x19
	.zero		1


	//   ....[41]....
        /*03cc*/ 	.word	0x00002580
        /*03d0*/ 	.word	0x000000ff
        /*03d4*/ 	.word	0x00000000
        /*03d8*/ 	.short	0x0101
        /*03da*/ 	.byte	0x04
	.zero		1


	//   ....[42]....
        /*03dc*/ 	.word	0x00002b80
        /*03e0*/ 	.word	0x000000ff
        /*03e4*/ 	.word	0x00000000
        /*03e8*/ 	.short	0x010a
        /*03ea*/ 	.byte	0x04
	.zero		1


	//   ....[43]....
        /*03ec*/ 	.word	0x00002c20
        /*03f0*/ 	.word	0x000000ff
        /*03f4*/ 	.word	0x00000000
        /*03f8*/ 	.short	0x010a
        /*03fa*/ 	.byte	0x05
	.zero		1


	//   ....[44]....
        /*03fc*/ 	.word	0x00002cc0
        /*0400*/ 	.word	0x000000ff
        /*0404*/ 	.word	0x00000000
        /*0408*/ 	.short	0x010a
        /*040a*/ 	.byte	0x05
	.zero		1


	//   ....[45]....
        /*040c*/ 	.word	0x00002d60
        /*0410*/ 	.word	0x000000ff
        /*0414*/ 	.word	0x00000000
        /*0418*/ 	.short	0x010a
        /*041a*/ 	.byte	0x05
	.zero		1


	//   ....[46]....
        /*041c*/ 	.word	0x00002e00
        /*0420*/ 	.word	0x000000ff
        /*0424*/ 	.word	0x00000000
        /*0428*/ 	.short	0x010a
        /*042a*/ 	.byte	0x05
	.zero		1


	//   ....[47]....
        /*042c*/ 	.word	0x00002ea0
        /*0430*/ 	.word	0x000000ff
        /*0434*/ 	.word	0x00000000
        /*0438*/ 	.short	0x010a
        /*043a*/ 	.byte	0x05
	.zero		1


	//   ....[48]....
        /*043c*/ 	.word	0x00002f40
        /*0440*/ 	.word	0x000000ff
        /*0444*/ 	.word	0x00000000
        /*0448*/ 	.short	0x010a
        /*044a*/ 	.byte	0x05
	.zero		1


	//   ....[49]....
        /*044c*/ 	.word	0x00002ff0
        /*0450*/ 	.word	0x00000000
        /*0454*/ 	.word	0x00000000
        /*0458*/ 	.short	0x010a
        /*045a*/ 	.byte	0xff
	.zero		1


	//   ....[50]....
        /*045c*/ 	.word	0x00003140
        /*0460*/ 	.word	0x000000ff
        /*0464*/ 	.word	0x000000d8
        /*0468*/ 	.short	0x010a
        /*046a*/ 	.byte	0x04
	.zero		1


	//   ....[51]....
        /*046c*/ 	.word	0x000031e0
        /*0470*/ 	.word	0x000000ff
        /*0474*/ 	.word	0x000000d0
        /*0478*/ 	.short	0x010a
        /*047a*/ 	.byte	0x04
	.zero		1


	//   ....[52]....
        /*047c*/ 	.word	0x00003280
        /*0480*/ 	.word	0x000000ff
        /*0484*/ 	.word	0x00000000
        /*0488*/ 	.short	0x0101
        /*048a*/ 	.byte	0x05
	.zero		1


	//   ....[53]....
        /*048c*/ 	.word	0x000032c0
        /*0490*/ 	.word	0x000000ff
        /*0494*/ 	.word	0x000000d8
        /*0498*/ 	.short	0x0106
        /*049a*/ 	.byte	0x04
	.zero		1


	//   ....[54]....
        /*049c*/ 	.word	0x00003300
        /*04a0*/ 	.word	0x00000000
        /*04a4*/ 	.word	0x000000d8
        /*04a8*/ 	.short	0x010a
        /*04aa*/ 	.byte	0xff
	.zero		1


	//   ....[55]....
        /*04ac*/ 	.word	0x00003550
        /*04b0*/ 	.word	0x000000ff
        /*04b4*/ 	.word	0x00000008
        /*04b8*/ 	.short	0x010a
        /*04ba*/ 	.byte	0x05
	.zero		1


	//   ....[56]....
        /*04bc*/ 	.word	0x00003570
        /*04c0*/ 	.word	0x000000ff
        /*04c4*/ 	.word	0x00000008
        /*04c8*/ 	.short	0x010a
        /*04ca*/ 	.byte	0x05
	.zero		1


	//   ....[57]....
        /*04cc*/ 	.word	0x00003700
        /*04d0*/ 	.word	0x000000ff
        /*04d4*/ 	.word	0x00000008
        /*04d8*/ 	.short	0x010a
        /*04da*/ 	.byte	0x05
	.zero		1


	//   ....[58]....
        /*04dc*/ 	.word	0x00003720
        /*04e0*/ 	.word	0x000000ff
        /*04e4*/ 	.word	0x00000008
        /*04e8*/ 	.short	0x010a
        /*04ea*/ 	.byte	0x05
	.zero		1


	//   ....[59]....
        /*04ec*/ 	.word	0x000037e0
        /*04f0*/ 	.word	0x000000ff
        /*04f4*/ 	.word	0x00000000
        /*04f8*/ 	.short	0x0101
        /*04fa*/ 	.byte	0x04
	.zero		1


	//   ....[60]....
        /*04fc*/ 	.word	0x00003b70
        /*0500*/ 	.word	0x000000ff
        /*0504*/ 	.word	0x000000d0
        /*0508*/ 	.short	0x010a
        /*050a*/ 	.byte	0x14
	.zero		1


	//   ....[61]....
        /*050c*/ 	.word	0x00003c10
        /*0510*/ 	.word	0x000000ff
        /*0514*/ 	.word	0x00000000
        /*0518*/ 	.short	0x0101
        /*051a*/ 	.byte	0x22
	.zero		1


	//   ....[62]....
        /*051c*/ 	.word	0x00003c50
        /*0520*/ 	.word	0x000000ff
        /*0524*/ 	.word	0x000000f0
        /*0528*/ 	.short	0x010a
        /*052a*/ 	.byte	0x19
	.zero		1


	//   ....[63]....
        /*052c*/ 	.word	0x00003cf0
        /*0530*/ 	.word	0x000000ff
        /*0534*/ 	.word	0x00000000
        /*0538*/ 	.short	0x010a
        /*053a*/ 	.byte	0x04
	.zero		1


	//   ....[64]....
        /*053c*/ 	.word	0x00003d40
        /*0540*/ 	.word	0x000000ff
        /*0544*/ 	.word	0x00000000
        /*0548*/ 	.short	0x010a
        /*054a*/ 	.byte	0x12
	.zero		1


	//   ....[65]....
        /*054c*/ 	.word	0x00003e90
        /*0550*/ 	.word	0x000000ff
        /*0554*/ 	.word	0x00000000
        /*0558*/ 	.short	0x010a
        /*055a*/ 	.byte	0x05
	.zero		1


	//   ....[66]....
        /*055c*/ 	.word	0x000041c0
        /*0560*/ 	.word	0x000000ff
        /*0564*/ 	.word	0x00000000
        /*0568*/ 	.short	0x010a
        /*056a*/ 	.byte	0x04
	.zero		1


	//   ....[67]....
        /*056c*/ 	.word	0x00004260
        /*0570*/ 	.word	0x00000000
        /*0574*/ 	.word	0x00000000
        /*0578*/ 	.short	0x010a
        /*057a*/ 	.byte	0xff
	.zero		1


	//   ....[68]....
        /*057c*/ 	.word	0x000042a0
        /*0580*/ 	.word	0x00000000
        /*0584*/ 	.word	0x00000000
        /*0588*/ 	.short	0x010a
        /*058a*/ 	.byte	0xff
	.zero		1


	//   ....[69]....
        /*058c*/ 	.word	0x00004310
        /*0590*/ 	.word	0x000000ff
        /*0594*/ 	.word	0x00000000
        /*0598*/ 	.short	0x0101
        /*059a*/ 	.byte	0x04
	.zero		1


	//   ....[70]....
        /*059c*/ 	.word	0x00004350
        /*05a0*/ 	.word	0x000000ff
        /*05a4*/ 	.word	0x00000100
        /*05a8*/ 	.short	0x010a
        /*05aa*/ 	.byte	0x14
	.zero		1


	//   ....[71]....
        /*05ac*/ 	.word	0x000043b0
        /*05b0*/ 	.word	0x000000ff
        /*05b4*/ 	.word	0x00000000
        /*05b8*/ 	.short	0x0101
        /*05ba*/ 	.byte	0x04
	.zero		1


	//   ....[72]....
        /*05bc*/ 	.word	0x000048f0
        /*05c0*/ 	.word	0x000000ff
        /*05c4*/ 	.word	0x000000d0
        /*05c8*/ 	.short	0x010a
        /*05ca*/ 	.byte	0x1f
	.zero		1


	//   ....[73]....
        /*05cc*/ 	.word	0x00004990
        /*05d0*/ 	.word	0x000000ff
        /*05d4*/ 	.word	0x00000000
        /*05d8*/ 	.short	0x0101
        /*05da*/ 	.byte	0x35
	.zero		1


	//   ....[74]....
        /*05dc*/ 	.word	0x00004ef0
        /*05e0*/ 	.word	0x000000ff
        /*05e4*/ 	.word	0x000000c8
        /*05e8*/ 	.short	0x010a
        /*05ea*/ 	.byte	0x1f
	.zero		1


	//   ....[75]....
        /*05ec*/ 	.word	0x00005090
        /*05f0*/ 	.word	0x000000ff
        /*05f4*/ 	.word	0x000000a0
        /*05f8*/ 	.short	0x010a
        /*05fa*/ 	.byte	0x1f
	.zero		1


	//   ....[76]....
        /*05fc*/ 	.word	0x000052b0
        /*0600*/ 	.word	0x000000ff
        /*0604*/ 	.word	0x00000080
        /*0608*/ 	.short	0x010b
        /*060a*/ 	.byte	0x1f
	.zero		1


	//   ....[77]....
        /*060c*/ 	.word	0x000052c0
        /*0610*/ 	.word	0x000000ff
        /*0614*/ 	.word	0x00000000
        /*0618*/ 	.short	0x0101
        /*061a*/ 	.byte	0x30
	.zero		1


	//   ....[78]....
        /*061c*/ 	.word	0x000052d0
        /*0620*/ 	.word	0x000000ff
        /*0624*/ 	.word	0x000000a8
        /*0628*/ 	.short	0x010a
        /*062a*/ 	.byte	0x1f
	.zero		1


	//   ....[79]....
        /*062c*/ 	.word	0x00005430
        /*0630*/ 	.word	0x000000ff
        /*0634*/ 	.word	0x00000088
        /*0638*/ 	.short	0x010b
        /*063a*/ 	.byte	0x1f
	.zero		1


	//   ....[80]....
        /*063c*/ 	.word	0x00005440
        /*0640*/ 	.word	0x000000ff
        /*0644*/ 	.word	0x00000000
        /*0648*/ 	.short	0x0101
        /*064a*/ 	.byte	0x2f
	.zero		1


	//   ....[81]....
        /*064c*/ 	.word	0x00005450
        /*0650*/ 	.word	0x000000ff
        /*0654*/ 	.word	0x000000b0
        /*0658*/ 	.short	0x010a
        /*065a*/ 	.byte	0x1f
	.zero		1


	//   ....[82]....
        /*065c*/ 	.word	0x000055b0
        /*0660*/ 	.word	0x000000ff
        /*0664*/ 	.word	0x00000090
        /*0668*/ 	.short	0x010b
        /*066a*/ 	.byte	0x1f
	.zero		1


	//   ....[83]....
        /*066c*/ 	.word	0x000055c0
        /*0670*/ 	.word	0x000000ff
        /*0674*/ 	.word	0x00000000
        /*0678*/ 	.short	0x0101
        /*067a*/ 	.byte	0x2e
	.zero		1


	//   ....[84]....
        /*067c*/ 	.word	0x000055d0
        /*0680*/ 	.word	0x000000ff
        /*0684*/ 	.word	0x000000b8
        /*0688*/ 	.short	0x010a
        /*068a*/ 	.byte	0x1f
	.zero		1


	//   ....[85]....
        /*068c*/ 	.word	0x00005740
        /*0690*/ 	.word	0x000000ff
        /*0694*/ 	.word	0x00000098
        /*0698*/ 	.short	0x010b
        /*069a*/ 	.byte	0x1f
	.zero		1


	//   ....[86]....
        /*069c*/ 	.word	0x00005750
        /*06a0*/ 	.word	0x000000ff
        /*06a4*/ 	.word	0x00000000
        /*06a8*/ 	.short	0x0101
        /*06aa*/ 	.byte	0x26
	.zero		1


	//   ....[87]....
        /*06ac*/ 	.word	0x00005760
        /*06b0*/ 	.word	0x000000ff
        /*06b4*/ 	.word	0x000000a0
        /*06b8*/ 	.short	0x010a
        /*06ba*/ 	.byte	0x1f
	.zero		1


	//   ....[88]....
        /*06bc*/ 	.word	0x000058d0
        /*06c0*/ 	.word	0x000000ff
        /*06c4*/ 	.word	0x00000080
        /*06c8*/ 	.short	0x010b
        /*06ca*/ 	.byte	0x1f
	.zero		1


	//   ....[89]....
        /*06cc*/ 	.word	0x000058e0
        /*06d0*/ 	.word	0x000000ff
        /*06d4*/ 	.word	0x00000000
        /*06d8*/ 	.short	0x0101
        /*06da*/ 	.byte	0x30
	.zero		1


	//   ....[90]....
        /*06dc*/ 	.word	0x000058f0
        /*06e0*/ 	.word	0x000000ff
        /*06e4*/ 	.word	0x000000a8
        /*06e8*/ 	.short	0x010a
        /*06ea*/ 	.byte	0x1f
	.zero		1


	//   ....[91]....
        /*06ec*/ 	.word	0x00005a60
        /*06f0*/ 	.word	0x000000ff
        /*06f4*/ 	.word	0x00000088
        /*06f8*/ 	.short	0x010b
        /*06fa*/ 	.byte	0x1f
	.zero		1


	//   ....[92]....
        /*06fc*/ 	.word	0x00005a70
        /*0700*/ 	.word	0x000000ff
        /*0704*/ 	.word	0x00000000
        /*0708*/ 	.short	0x0101
        /*070a*/ 	.byte	0x2f
	.zero		1


	//   ....[93]....
        /*070c*/ 	.word	0x00005a80
        /*0710*/ 	.word	0x000000ff
        /*0714*/ 	.word	0x000000b0
        /*0718*/ 	.short	0x010a
        /*071a*/ 	.byte	0x1f
	.zero		1


	//   ....[94]....
        /*071c*/ 	.word	0x00005c10
        /*0720*/ 	.word	0x000000ff
        /*0724*/ 	.word	0x00000090
        /*0728*/ 	.short	0x010b
        /*072a*/ 	.byte	0x1f
	.zero		1


	//   ....[95]....
        /*072c*/ 	.word	0x00005c20
        /*0730*/ 	.word	0x000000ff
        /*0734*/ 	.word	0x00000000
        /*0738*/ 	.short	0x0101
        /*073a*/ 	.byte	0x2e
	.zero		1


	//   ....[96]....
        /*073c*/ 	.word	0x00005c30
        /*0740*/ 	.word	0x000000ff
        /*0744*/ 	.word	0x000000b8
        /*0748*/ 	.short	0x010a
        /*074a*/ 	.byte	0x1f
	.zero		1


	//   ....[97]....
        /*074c*/ 	.word	0x00005df0
        /*0750*/ 	.word	0x000000ff
        /*0754*/ 	.word	0x00000098
        /*0758*/ 	.short	0x010b
        /*075a*/ 	.byte	0x1f
	.zero		1


	//   ....[98]....
        /*075c*/ 	.word	0x00005e00
        /*0760*/ 	.word	0x000000ff
        /*0764*/ 	.word	0x00000000
        /*0768*/ 	.short	0x0101
        /*076a*/ 	.byte	0x26
	.zero		1


	//   ....[99]....
        /*076c*/ 	.word	0x00005e20
        /*0770*/ 	.word	0x000000ff
        /*0774*/ 	.word	0x000000a0
        /*0778*/ 	.short	0x010a
        /*077a*/ 	.byte	0x1f
	.zero		1


	//   ....[100]....
        /*077c*/ 	.word	0x00005e40
        /*0780*/ 	.word	0x000000ff
        /*0784*/ 	.word	0x000000a8
        /*0788*/ 	.short	0x010a
        /*078a*/ 	.byte	0x1f
	.zero		1


	//   ....[101]....
        /*078c*/ 	.word	0x00005e60
        /*0790*/ 	.word	0x000000ff
        /*0794*/ 	.word	0x000000b0
        /*0798*/ 	.short	0x010a
        /*079a*/ 	.byte	0x1f
	.zero		1


	//   ....[102]....
        /*079c*/ 	.word	0x00005eb0
        /*07a0*/ 	.word	0x00000002
        /*07a4*/ 	.word	0x000000b8
        /*07a8*/ 	.short	0x010a
        /*07aa*/ 	.byte	0xff
	.zero		1


	//   ....[103]....
        /*07ac*/ 	.word	0x00006230
        /*07b0*/ 	.word	0x000000ff
        /*07b4*/ 	.word	0x000000d0
        /*07b8*/ 	.short	0x010a
        /*07ba*/ 	.byte	0x31
	.zero		1


	//   ....[104]....
        /*07bc*/ 	.word	0x00006300
        /*07c0*/ 	.word	0x000000ff
        /*07c4*/ 	.word	0x00000000
        /*07c8*/ 	.short	0x0101
        /*07ca*/ 	.byte	0x04
	.zero		1


	//   ....[105]....
        /*07cc*/ 	.word	0x00006fa0
        /*07d0*/ 	.word	0x000000ff
        /*07d4*/ 	.word	0x00000080
        /*07d8*/ 	.short	0x010a
        /*07da*/ 	.byte	0x31
	.zero		1


	//   ....[106]....
        /*07dc*/ 	.word	0x00007060
        /*07e0*/ 	.word	0x0000004f
        /*07e4*/ 	.word	0x000000e0
        /*07e8*/ 	.short	0x010a
        /*07ea*/ 	.byte	0xff
	.zero		1


	//   ....[107]....
        /*07ec*/ 	.word	0x000071d0
        /*07f0*/ 	.word	0x000000ff
        /*07f4*/ 	.word	0x00000080
        /*07f8*/ 	.short	0x010a
        /*07fa*/ 	.byte	0x31
	.zero		1


	//   ....[108]....
        /*07fc*/ 	.word	0x000072c0
        /*0800*/ 	.word	0x0000004f
        /*0804*/ 	.word	0x000000e0
        /*0808*/ 	.short	0x010a
        /*080a*/ 	.byte	0xff
	.zero		1


	//   ....[109]....
        /*080c*/ 	.word	0x00007ab0
        /*0810*/ 	.word	0x00000000
        /*0814*/ 	.word	0x00000000
        /*0818*/ 	.short	0x0101
        /*081a*/ 	.byte	0xff
	.zero		1


	//   ....[110]....
        /*081c*/ 	.word	0x00007ac0
        /*0820*/ 	.word	0x00000002
        /*0824*/ 	.word	0x00000080
        /*0828*/ 	.short	0x010a
        /*082a*/ 	.byte	0xff
	.zero		1


	//   ....[111]....
        /*082c*/ 	.word	0x00007ba0
        /*0830*/ 	.word	0x00000002
        /*0834*/ 	.word	0x00000080
        /*0838*/ 	.short	0x010a
        /*083a*/ 	.byte	0xff
	.zero		1


	//   ....[112]....
        /*083c*/ 	.word	0x00008410
        /*0840*/ 	.word	0x00000000
        /*0844*/ 	.word	0x00000000
        /*0848*/ 	.short	0x0101
        /*084a*/ 	.byte	0xff
	.zero		1


	//   ....[113]....
        /*084c*/ 	.word	0x00008430
        /*0850*/ 	.word	0x00000006
        /*0854*/ 	.word	0x00000080
        /*0858*/ 	.short	0x010a
        /*085a*/ 	.byte	0xff
	.zero		1


	//   ....[114]....
        /*085c*/ 	.word	0x00008500
        /*0860*/ 	.word	0x00000006
        /*0864*/ 	.word	0x00000080
        /*0868*/ 	.short	0x010a
        /*086a*/ 	.byte	0xff
	.zero		1


	//   ....[115]....
        /*086c*/ 	.word	0x00008d70
        /*0870*/ 	.word	0x0000000e
        /*0874*/ 	.word	0x00000000
        /*0878*/ 	.short	0x0101
        /*087a*/ 	.byte	0xff
	.zero		1


	//   ....[116]....
        /*087c*/ 	.word	0x00008d90
        /*0880*/ 	.word	0x00000000
        /*0884*/ 	.word	0x00000080
        /*0888*/ 	.short	0x010a
        /*088a*/ 	.byte	0xff
	.zero		1


	//   ....[117]....
        /*088c*/ 	.word	0x00008e60
        /*0890*/ 	.word	0x00000000
        /*0894*/ 	.word	0x00000080
        /*0898*/ 	.short	0x010a
        /*089a*/ 	.byte	0xff
	.zero		1


	//   ....[118]....
        /*089c*/ 	.word	0x00009700
        /*08a0*/ 	.word	0x0000000e
        /*08a4*/ 	.word	0x00000000
        /*08a8*/ 	.short	0x0101
        /*08aa*/ 	.byte	0xff
	.zero		1


	//   ....[119]....
        /*08ac*/ 	.word	0x00009720
        /*08b0*/ 	.word	0x00000006
        /*08b4*/ 	.word	0x00000080
        /*08b8*/ 	.short	0x010a
        /*08ba*/ 	.byte	0xff
	.zero		1


	//   ....[120]....
        /*08bc*/ 	.word	0x000097f0
        /*08c0*/ 	.word	0x00000006
        /*08c4*/ 	.word	0x00000080
        /*08c8*/ 	.short	0x010a
        /*08ca*/ 	.byte	0xff
	.zero		1


	//   ....[121]....
        /*08cc*/ 	.word	0x0000a0d0
        /*08d0*/ 	.word	0x0000000e
        /*08d4*/ 	.word	0x00000000
        /*08d8*/ 	.short	0x0101
        /*08da*/ 	.byte	0xff
	.zero		1


	//   ....[122]....
        /*08dc*/ 	.word	0x0000a0f0
        /*08e0*/ 	.word	0x00000006
        /*08e4*/ 	.word	0x00000080
        /*08e8*/ 	.short	0x010a
        /*08ea*/ 	.byte	0xff
	.zero		1


	//   ....[123]....
        /*08ec*/ 	.word	0x0000a1c0
        /*08f0*/ 	.word	0x00000006
        /*08f4*/ 	.word	0x00000080
        /*08f8*/ 	.short	0x010a
        /*08fa*/ 	.byte	0xff
	.zero		1


	//   ....[124]....
        /*08fc*/ 	.word	0x0000aa70
        /*0900*/ 	.word	0x0000000e
        /*0904*/ 	.word	0x00000000
        /*0908*/ 	.short	0x0101
        /*090a*/ 	.byte	0xff
	.zero		1


	//   ....[125]....
        /*090c*/ 	.word	0x0000aa90
        /*0910*/ 	.word	0x00000006
        /*0914*/ 	.word	0x00000080
        /*0918*/ 	.short	0x010a
        /*091a*/ 	.byte	0xff
	.zero		1


	//   ....[126]....
        /*091c*/ 	.word	0x0000ab60
        /*0920*/ 	.word	0x00000006
        /*0924*/ 	.word	0x00000080
        /*0928*/ 	.short	0x010a
        /*092a*/ 	.byte	0xff
	.zero		1


	//   ....[127]....
        /*092c*/ 	.word	0x0000b410
        /*0930*/ 	.word	0x0000000e
        /*0934*/ 	.word	0x00000000
        /*0938*/ 	.short	0x0101
        /*093a*/ 	.byte	0xff
	.zero		1


	//   ....[128]....
        /*093c*/ 	.word	0x0000b430
        /*0940*/ 	.word	0x00000000
        /*0944*/ 	.word	0x00000080
        /*0948*/ 	.short	0x010a
        /*094a*/ 	.byte	0xff
	.zero		1


	//   ....[129]....
        /*094c*/ 	.word	0x0000b500
        /*0950*/ 	.word	0x00000000
        /*0954*/ 	.word	0x00000080
        /*0958*/ 	.short	0x010a
        /*095a*/ 	.byte	0xff
	.zero		1


	//   ....[130]....
        /*095c*/ 	.word	0x0000b810
        /*0960*/ 	.word	0x0000004f
        /*0964*/ 	.word	0x00000000
        /*0968*/ 	.short	0x0101
        /*096a*/ 	.byte	0xff
	.zero		1


	//   ....[131]....
        /*096c*/ 	.word	0x0000bdb0
        /*0970*/ 	.word	0x00000000
        /*0974*/ 	.word	0x00000000
        /*0978*/ 	.short	0x0101
        /*097a*/ 	.byte	0xff
	.zero		1


	//   ....[132]....
        /*097c*/ 	.word	0x0000c040
        /*0980*/ 	.word	0x000000ff
        /*0984*/ 	.word	0x00000000
        /*0988*/ 	.short	0x0101
        /*098a*/ 	.byte	0x04
	.zero		1


	//   ....[133]....
        /*098c*/ 	.word	0x0000c070
        /*0990*/ 	.word	0x00000000
        /*0994*/ 	.word	0x00000040
        /*0998*/ 	.short	0x010a
        /*099a*/ 	.byte	0xff
	.zero		1


	//   ....[134]....
        /*099c*/ 	.word	0x0000c0d0
        /*09a0*/ 	.word	0x00000000
        /*09a4*/ 	.word	0x00000040
        /*09a8*/ 	.short	0x010a
        /*09aa*/ 	.byte	0xff
	.zero		1


	//   ....[135]....
        /*09ac*/ 	.word	0x0000c130
        /*09b0*/ 	.word	0x00000000
        /*09b4*/ 	.word	0x000000d0
        /*09b8*/ 	.short	0x010a
        /*09ba*/ 	.byte	0xff
	.zero		1


	//   ....[136]....
        /*09bc*/ 	.word	0x0000c190
        /*09c0*/ 	.word	0x00000000
        /*09c4*/ 	.word	0x00000000
        /*09c8*/ 	.short	0x010a
        /*09ca*/ 	.byte	0xff
	.zero		1


	//   ....[137]....
        /*09cc*/ 	.word	0x0000c1f0
        /*09d0*/ 	.word	0x00000000
        /*09d4*/ 	.word	0x00000000
        /*09d8*/ 	.short	0x010a
        /*09da*/ 	.byte	0xff
	.zero		1


	//   ....[138]....
        /*09dc*/ 	.word	0x0000c250
        /*09e0*/ 	.word	0x00000000
        /*09e4*/ 	.word	0x00000000
        /*09e8*/ 	.short	0x010a
        /*09ea*/ 	.byte	0xff
	.zero		1


	//   ....[139]....
        /*09ec*/ 	.word	0x0000c2b0
        /*09f0*/ 	.word	0x00000000
        /*09f4*/ 	.word	0x00000000
        /*09f8*/ 	.short	0x010a
        /*09fa*/ 	.byte	0xff
	.zero		1


	//   ....[140]....
        /*09fc*/ 	.word	0x0000c310
        /*0a00*/ 	.word	0x00000000
        /*0a04*/ 	.word	0x00000000
        /*0a08*/ 	.short	0x010a
        /*0a0a*/ 	.byte	0xff
	.zero		1


	//   ....[141]....
        /*0a0c*/ 	.word	0x0000c370
        /*0a10*/ 	.word	0x00000000
        /*0a14*/ 	.word	0x00000000
        /*0a18*/ 	.short	0x010a
        /*0a1a*/ 	.byte	0xff
	.zero		1


	//   ....[142]....
        /*0a1c*/ 	.word	0x0000c3d0
        /*0a20*/ 	.word	0x00000000
        /*0a24*/ 	.word	0x00000000
        /*0a28*/ 	.short	0x010a
        /*0a2a*/ 	.byte	0xff
	.zero		1


	//   ....[143]....
        /*0a2c*/ 	.word	0x0000c430
        /*0a30*/ 	.word	0x00000004
        /*0a34*/ 	.word	0x000000d8
        /*0a38*/ 	.short	0x010a
        /*0a3a*/ 	.byte	0xff
	.zero		1


	//   ....[144]....
        /*0a3c*/ 	.word	0x0000c490
        /*0a40*/ 	.word	0x00000004
        /*0a44*/ 	.word	0x000000d0
        /*0a48*/ 	.short	0x010a
        /*0a4a*/ 	.byte	0xff
	.zero		1


	//   ....[145]....
        /*0a4c*/ 	.word	0x0000c4f0
        /*0a50*/ 	.word	0x00000005
        /*0a54*/ 	.word	0x00000008
        /*0a58*/ 	.short	0x010a
        /*0a5a*/ 	.byte	0xff
	.zero		1


	//   ....[146]....
        /*0a5c*/ 	.word	0x0000c5d0
        /*0a60*/ 	.word	0x00000003
        /*0a64*/ 	.word	0x00000008
        /*0a68*/ 	.short	0x010a
        /*0a6a*/ 	.byte	0xff
	.zero		1


	//   ....[147]....
        /*0a6c*/ 	.word	0x0000c630
        /*0a70*/ 	.word	0x00000004
        /*0a74*/ 	.word	0x000000d0
        /*0a78*/ 	.short	0x010a
        /*0a7a*/ 	.byte	0xff
	.zero		1


	//   ....[148]....
        /*0a7c*/ 	.word	0x0000c690
        /*0a80*/ 	.word	0x00000004
        /*0a84*/ 	.word	0x000000f0
        /*0a88*/ 	.short	0x010a
        /*0a8a*/ 	.byte	0xff
	.zero		1


	//   ....[149]....
        /*0a8c*/ 	.word	0x0000c6f0
        /*0a90*/ 	.word	0x00000004
        /*0a94*/ 	.word	0x00000000
        /*0a98*/ 	.short	0x010a
        /*0a9a*/ 	.byte	0xff
	.zero		1


	//   ....[150]....
        /*0a9c*/ 	.word	0x0000c750
        /*0aa0*/ 	.word	0x00000000
        /*0aa4*/ 	.word	0x00000000
        /*0aa8*/ 	.short	0x010a
        /*0aaa*/ 	.byte	0xff
	.zero		1


	//   ....[151]....
        /*0aac*/ 	.word	0x0000c7b0
        /*0ab0*/ 	.word	0x00000000
        /*0ab4*/ 	.word	0x00000100
        /*0ab8*/ 	.short	0x010a
        /*0aba*/ 	.byte	0xff
	.zero		1


	//   ....[152]....
        /*0abc*/ 	.word	0x0000c810
        /*0ac0*/ 	.word	0x00000002
        /*0ac4*/ 	.word	0x000000d0
        /*0ac8*/ 	.short	0x010a
        /*0aca*/ 	.byte	0xff
	.zero		1


	//   ....[153]....
        /*0acc*/ 	.word	0x0000c870
        /*0ad0*/ 	.word	0x00000002
        /*0ad4*/ 	.word	0x000000c8
        /*0ad8*/ 	.short	0x010a
        /*0ada*/ 	.byte	0xff
	.zero		1


	//   ....[154]....
        /*0adc*/ 	.word	0x0000c8d0
        /*0ae0*/ 	.word	0x00000002
        /*0ae4*/ 	.word	0x000000a0
        /*0ae8*/ 	.short	0x010a
        /*0aea*/ 	.byte	0xff
	.zero		1


	//   ....[155]....
        /*0aec*/ 	.word	0x0000c930
        /*0af0*/ 	.word	0x00000002
        /*0af4*/ 	.word	0x000000a8
        /*0af8*/ 	.short	0x010a
        /*0afa*/ 	.byte	0xff
	.zero		1


	//   ....[156]....
        /*0afc*/ 	.word	0x0000c990
        /*0b00*/ 	.word	0x00000002
        /*0b04*/ 	.word	0x000000b0
        /*0b08*/ 	.short	0x010a
        /*0b0a*/ 	.byte	0xff
	.zero		1


	//   ....[157]....
        /*0b0c*/ 	.word	0x0000c9f0
        /*0b10*/ 	.word	0x00000002
        /*0b14*/ 	.word	0x000000b8
        /*0b18*/ 	.short	0x010a
        /*0b1a*/ 	.byte	0xff
	.zero		1


	//   ....[158]....
        /*0b1c*/ 	.word	0x0000ca50
        /*0b20*/ 	.word	0x00000002
        /*0b24*/ 	.word	0x000000a0
        /*0b28*/ 	.short	0x010a
        /*0b2a*/ 	.byte	0xff
	.zero		1


	//   ....[159]....
        /*0b2c*/ 	.word	0x0000cab0
        /*0b30*/ 	.word	0x00000002
        /*0b34*/ 	.word	0x000000a8
        /*0b38*/ 	.short	0x010a
        /*0b3a*/ 	.byte	0xff
	.zero		1


	//   ....[160]....
        /*0b3c*/ 	.word	0x0000cb10
        /*0b40*/ 	.word	0x00000002
        /*0b44*/ 	.word	0x000000b0
        /*0b48*/ 	.short	0x010a
        /*0b4a*/ 	.byte	0xff
	.zero		1


	//   ....[161]....
        /*0b4c*/ 	.word	0x0000cb70
        /*0b50*/ 	.word	0x00000002
        /*0b54*/ 	.word	0x000000b8
        /*0b58*/ 	.short	0x010a
        /*0b5a*/ 	.byte	0xff
	.zero		1


	//   ....[162]....
        /*0b5c*/ 	.word	0x0000cbd0
        /*0b60*/ 	.word	0x00000000
        /*0b64*/ 	.word	0x000000a0
        /*0b68*/ 	.short	0x010a
        /*0b6a*/ 	.byte	0xff
	.zero		1


	//   ....[163]....
        /*0b6c*/ 	.word	0x0000cc30
        /*0b70*/ 	.word	0x00000000
        /*0b74*/ 	.word	0x000000a8
        /*0b78*/ 	.short	0x010a
        /*0b7a*/ 	.byte	0xff
	.zero		1


	//   ....[164]....
        /*0b7c*/ 	.word	0x0000cc90
        /*0b80*/ 	.word	0x00000002
        /*0b84*/ 	.word	0x000000b0
        /*0b88*/ 	.short	0x010a
        /*0b8a*/ 	.byte	0xff
	.zero		1


	//   ....[165]....
        /*0b8c*/ 	.word	0x0000ccf0
        /*0b90*/ 	.word	0x00000000
        /*0b94*/ 	.word	0x000000d0
        /*0b98*/ 	.short	0x010a
        /*0b9a*/ 	.byte	0xff
	.zero		1


	//   ....[166]....
        /*0b9c*/ 	.word	0x0000cd50
        /*0ba0*/ 	.word	0x00000002
        /*0ba4*/ 	.word	0x00000080
        /*0ba8*/ 	.short	0x010a
        /*0baa*/ 	.byte	0xff
	.zero		1


	//   ....[167]....
        /*0bac*/ 	.word	0x0000cda0
        /*0bb0*/ 	.word	0x0000004f
        /*0bb4*/ 	.word	0x000000e0
        /*0bb8*/ 	.short	0x010a
        /*0bba*/ 	.byte	0xff
	.zero		1


	//   ....[168]....
        /*0bbc*/ 	.word	0x0000cdf0
        /*0bc0*/ 	.word	0x00000002
        /*0bc4*/ 	.word	0x00000080
        /*0bc8*/ 	.short	0x010a
        /*0bca*/ 	.byte	0xff
	.zero		1


	//   ....[169]....
        /*0bcc*/ 	.word	0x0000ce40
        /*0bd0*/ 	.word	0x00000006
        /*0bd4*/ 	.word	0x00000080
        /*0bd8*/ 	.short	0x010a
        /*0bda*/ 	.byte	0xff
	.zero		1


	//   ....[170]....
        /*0bdc*/ 	.word	0x0000ce90
        /*0be0*/ 	.word	0x00000000
        /*0be4*/ 	.word	0x00000080
        /*0be8*/ 	.short	0x010a
        /*0bea*/ 	.byte	0xff
	.zero		1


	//   ....[171]....
        /*0bec*/ 	.word	0x0000cee0
        /*0bf0*/ 	.word	0x00000006
        /*0bf4*/ 	.word	0x00000080
        /*0bf8*/ 	.short	0x010a
        /*0bfa*/ 	.byte	0xff
	.zero		1


	//   ....[172]....
        /*0bfc*/ 	.word	0x0000cf30
        /*0c00*/ 	.word	0x00000006
        /*0c04*/ 	.word	0x00000080
        /*0c08*/ 	.short	0x010a
        /*0c0a*/ 	.byte	0xff
	.zero		1


	//   ....[173]....
        /*0c0c*/ 	.word	0x0000cf80
        /*0c10*/ 	.word	0x00000006
        /*0c14*/ 	.word	0x00000080
        /*0c18*/ 	.short	0x010a
        /*0c1a*/ 	.byte	0xff
	.zero		1


	//   ....[174]....
        /*0c1c*/ 	.word	0x0000cfd0
        /*0c20*/ 	.word	0x00000000
        /*0c24*/ 	.word	0x00000080
        /*0c28*/ 	.short	0x010a
        /*0c2a*/ 	.byte	0xff
	.zero		1


	//----- nvinfo : EIATTR_NUM_MBARRIERS
	.align		4
.L_47:
        /*0c2c*/ 	.byte	0x03, 0x38
        /*0c2e*/ 	.short	0x0021


	//----- nvinfo : EIATTR_EXIT_INSTR_OFFSETS
	.align		4
        /*0c30*/ 	.byte	0x04, 0x1c
        /*0c32*/ 	.short	(.L_49 - .L_48)


	//   ....[0]....
.L_48:
        /*0c34*/ 	.word	0x00003020


	//   ....[1]....
        /*0c38*/ 	.word	0x000032d0


	//   ....[2]....
        /*0c3c*/ 	.word	0x00003330


	//   ....[3]....
        /*0c40*/ 	.word	0x000045e0


	//   ....[4]....
        /*0c44*/ 	.word	0x00005ee0


	//   ....[5]....
        /*0c48*/ 	.word	0x00005f20


	//   ....[6]....
        /*0c4c*/ 	.word	0x0000bf20


	//   ....[7]....
        /*0c50*/ 	.word	0x0000bfa0


	//   ....[8]....
        /*0c54*/ 	.word	0x0000bfd0


	//   ....[9]....
        /*0c58*/ 	.word	0x0000c050


	//----- nvinfo : EIATTR_MAX_THREADS
	.align		4
.L_49:
        /*0c5c*/ 	.byte	0x04, 0x05
        /*0c5e*/ 	.short	(.L_51 - .L_50)
.L_50:
        /*0c60*/ 	.word	0x00000100
        /*0c64*/ 	.word	0x00000001
        /*0c68*/ 	.word	0x00000001


	//----- nvinfo : EIATTR_CRS_STACK_SIZE
	.align		4
.L_51:
        /*0c6c*/ 	.byte	0x04, 0x1e
        /*0c6e*/ 	.short	(.L_53 - .L_52)
.L_52:
        /*0c70*/ 	.word	0x00000000


	//----- nvinfo : EIATTR_CBANK_PARAM_SIZE
	.align		4
.L_53:
        /*0c74*/ 	.byte	0x03, 0x19
        /*0c76*/ 	.short	0x0800


	//----- nvinfo : EIATTR_PARAM_CBANK
	.align		4
        /*0c78*/ 	.byte	0x04, 0x0a
        /*0c7a*/ 	.short	(.L_55 - .L_54)
	.align		4
.L_54:
        /*0c7c*/ 	.word	index@(.nv.constant0._ZN7cutlass13device_kernelINS_4conv6kernel13ConvUniversalINS1_16ConvProblemShapeILNS1_8OperatorE0ELi2EEENS1_10collective14CollectiveConvINS1_47MainloopSm100TmaUmmaWarpSpecializedImplicitGemmILS5_0ELi8ELi2ELi1ELi2EN4cute5tupleIJNSA_1CILi2EEENSC_ILi1EEESE_EEEEENSB_IJNSC_ILi256EEENSC_ILi128EEENSB_IJNSC_ILi32EEEEEEEEENS_10tfloat32_tESM_NSA_8TiledMMAINSA_8MMA_AtomIJNSA_23SM100_MMA_TF32_2x1SM_SSISM_SM_fLi256ELi128ELNSA_4UMMA5MajorE0ELSR_0ELNSQ_7ScaleInE0ELSS_0EEEEEENSA_6LayoutINSB_IJSE_SE_SE_EEENSB_IJNSC_ILi0EEESX_SX_EEEEENSB_IJNSA_10UnderscoreES10_S10_EEEEENS7_6detail27Sm100ImplicitGemmTileTraitsINSA_25SM100_TMA_2SM_LOAD_IM2COLENSA_14ComposedLayoutINSA_7SwizzleILi3ELi4ELi3EEENSA_18smem_ptr_flag_bitsILi32EEENSV_INSB_IJNSC_ILi8EEESJ_EEENSB_IJSJ_SE_EEEEEEEvEENS14_INSA_18SM100_TMA_2SM_LOADES1F_vEEEENS_8epilogue10collective18CollectiveEpilogueINS1K_23Sm100TmaWarpSpecializedILi4ELi2ELi16ELb1ELb0EEEJNSB_IJSI_SI_SK_EEENSB_IJNSV_ISI_SE_EENSV_INSC_ILi16EEESE_EEEEESM_NSB_IJNSB_IJlllEEESE_SX_EEESM_S1V_NS1K_6fusion15FusionCallbacksIS1O_NS1W_17LinearCombinationISM_fSM_fLNS_15FloatRoundStyleE2EEES1P_S1T_JEEENSA_5SM1004TMEM4LOAD26SM100_TMEM_LOAD_32dp32b16xENSA_20SM90_TMA_LOAD_IM2COLENS16_INS17_ILi2ELi4ELi3EEES1A_NSV_INSB_IJS1B_S1R_EEENSB_IJS1R_SE_EEEEEEENSA_39AutoVectorizingCopyWithAssumedAlignmentILi128EEENSA_21SM90_TMA_STORE_IM2COLES2B_S2D_S2D_EEEvvEEEEvNT_6ParamsE)
        /*0c80*/ 	.short	0x0380
        /*0c82*/ 	.short	0x0800


	//----- nvinfo : EIATTR_SW_WAR
	.align		4
.L_55:
        /*0c84*/ 	.byte	0x04, 0x36
        /*0c86*/ 	.short	(.L_57 - .L_56)
.L_56:
        /*0c88*/ 	.word	0x00000008
.L_57:


//--------------------- .nv.callgraph             --------------------------
	.section	.nv.callgraph,"",@"SHT_CUDA_CALLGRAPH"
	.align	4
	.sectionentsize	8
	.align		4
        /*0000*/ 	.word	0x00000000
	.align		4
        /*0004*/ 	.word	0xffffffff
	.align		4
        /*0008*/ 	.word	index@(_ZN7cutlass13device_kernelINS_4conv6kernel13ConvUniversalINS1_16ConvProblemShapeILNS1_8OperatorE0ELi2EEENS1_10collective14CollectiveConvINS1_47MainloopSm100TmaUmmaWarpSpecializedImplicitGemmILS5_0ELi8ELi2ELi1ELi2EN4cute5tupleIJNSA_1CILi2EEENSC_ILi1EEESE_EEEEENSB_IJNSC_ILi256EEENSC_ILi128EEENSB_IJNSC_ILi32EEEEEEEEENS_10tfloat32_tESM_NSA_8TiledMMAINSA_8MMA_AtomIJNSA_23SM100_MMA_TF32_2x1SM_SSISM_SM_fLi256ELi128ELNSA_4UMMA5MajorE0ELSR_0ELNSQ_7ScaleInE0ELSS_0EEEEEENSA_6LayoutINSB_IJSE_SE_SE_EEENSB_IJNSC_ILi0EEESX_SX_EEEEENSB_IJNSA_10UnderscoreES10_S10_EEEEENS7_6detail27Sm100ImplicitGemmTileTraitsINSA_25SM100_TMA_2SM_LOAD_IM2COLENSA_14ComposedLayoutINSA_7SwizzleILi3ELi4ELi3EEENSA_18smem_ptr_flag_bitsILi32EEENSV_INSB_IJNSC_ILi8EEESJ_EEENSB_IJSJ_SE_EEEEEEEvEENS14_INSA_18SM100_TMA_2SM_LOADES1F_vEEEENS_8epilogue10collective18CollectiveEpilogueINS1K_23Sm100TmaWarpSpecializedILi4ELi2ELi16ELb1ELb0EEEJNSB_IJSI_SI_SK_EEENSB_IJNSV_ISI_SE_EENSV_INSC_ILi16EEESE_EEEEESM_NSB_IJNSB_IJlllEEESE_SX_EEESM_S1V_NS1K_6fusion15FusionCallbacksIS1O_NS1W_17LinearCombinationISM_fSM_fLNS_15FloatRoundStyleE2EEES1P_S1T_JEEENSA_5SM1004TMEM4LOAD26SM100_TMEM_LOAD_32dp32b16xENSA_20SM90_TMA_LOAD_IM2COLENS16_INS17_ILi2ELi4ELi3EEES1A_NSV_INSB_IJS1B_S1R_EEENSB_IJS1R_SE_EEEEEEENSA_39AutoVectorizingCopyWithAssumedAlignmentILi128EEENSA_21SM90_TMA_STORE_IM2COLES2B_S2D_S2D_EEEvvEEEEvNT_6ParamsE)
	.align		4
        /*000c*/ 	.word	index@(__assertfail)
	.align		4
        /*0010*/ 	.word	0x00000000
	.align		4
        /*0014*/ 	.word	0xfffffffe
	.align		4
        /*0018*/ 	.word	0x00000000
	.align		4
        /*001c*/ 	.word	0xfffffffd
	.align		4
        /*0020*/ 	.word	0x00000000
	.align		4
        /*0024*/ 	.word	0xfffffffc


//--------------------- .nv.constant4             --------------------------
	.section	.nv.constant4,"a",@progbits
	.align	8
	.align		8
.nv.constant4:
        /*0000*/ 	.dword	__assertfail
	.align		8
        /*0008*/ 	.dword	__unnamed_1
	.align		8
        /*0010*/ 	.dword	__unnamed_2
	.align		8
        /*0018*/ 	.dword	_ZN39_INTERNAL_6c8ebaf3_4_k_cu_fe964c87_30734cuda3std3__45__cpo5beginE
	.align		8
        /*0020*/ 	.dword	_ZN39_INTERNAL_6c8ebaf3_4_k_cu_fe964c87_30734cuda3std3__45__cpo3endE
	.align		8
        /*0028*/ 	.dword	_ZN39_INTERNAL_6c8ebaf3_4_k_cu_fe964c87_30734cuda3std3__45__cpo6cbeginE
	.align		8
        /*0030*/ 	.dword	_ZN39_INTERNAL_6c8ebaf3_4_k_cu_fe964c87_30734cuda3std3__45__cpo4cendE
	.align		8
        /*0038*/ 	.dword	_ZN39_INTERNAL_6c8ebaf3_4_k_cu_fe964c87_30734cuda3std3__441_GLOBAL__N__6c8ebaf3_4_k_cu_fe964c87_30736ignoreE
	.align		8
        /*0040*/ 	.dword	_ZN39_INTERNAL_6c8ebaf3_4_k_cu_fe964c87_30734cuda3std3__419piecewise_constructE
	.align		8
        /*0048*/ 	.dword	_ZN39_INTERNAL_6c8ebaf3_4_k_cu_fe964c87_30734cuda3std3__48in_placeE
	.align		8
        /*0050*/ 	.dword	_ZN39_INTERNAL_6c8ebaf3_4_k_cu_fe964c87_30734cuda3std6ranges3__45__cpo4swapE
	.align		8
        /*0058*/ 	.dword	_ZN39_INTERNAL_6c8ebaf3_4_k_cu_fe964c87_30734cuda3std6ranges3__45__cpo9iter_moveE
	.align		8
        /*0060*/ 	.dword	_ZN39_INTERNAL_6c8ebaf3_4_k_cu_fe964c87_30734cute7productE
	.align		8
        /*0068*/ 	.dword	_ZN39_INTERNAL_6c8ebaf3_4_k_cu_fe964c87_30734cute1_E
	.align		8
        /*0070*/ 	.dword	$str$27
	.align		8
        /*0078*/ 	.dword	$str$28
	.align		8
        /*0080*/ 	.dword	$str$29
	.align		8
        /*0088*/ 	.dword	$str$30


//--------------------- .text._ZN7cutlass13device_kernelINS_4conv6kernel13ConvUniversalINS1_16ConvProblemShapeILNS1_8OperatorE0ELi2EEENS1_10collective14CollectiveConvINS1_47MainloopSm100TmaUmmaWarpSpecializedImplicitGemmILS5_0ELi8ELi2ELi1ELi2EN4cute5tupleIJNSA_1CILi2EEENSC_ILi1EEESE_EEEEENSB_IJNSC_ILi256EEENSC_ILi128EEENSB_IJNSC_ILi32EEEEEEEEENS_10tfloat32_tESM_NSA_8TiledMMAINSA_8MMA_AtomIJNSA_23SM100_MMA_TF32_2x1SM_SSISM_SM_fLi256ELi128ELNSA_4UMMA5MajorE0ELSR_0ELNSQ_7ScaleInE0ELSS_0EEEEEENSA_6LayoutINSB_IJSE_SE_SE_EEENSB_IJNSC_ILi0EEESX_SX_EEEEENSB_IJNSA_10UnderscoreES10_S10_EEEEENS7_6detail27Sm100ImplicitGemmTileTraitsINSA_25SM100_TMA_2SM_LOAD_IM2COLENSA_14ComposedLayoutINSA_7SwizzleILi3ELi4ELi3EEENSA_18smem_ptr_flag_bitsILi32EEENSV_INSB_IJNSC_ILi8EEESJ_EEENSB_IJSJ_SE_EEEEEEEvEENS14_INSA_18SM100_TMA_2SM_LOADES1F_vEEEENS_8epilogue10collective18CollectiveEpilogueINS1K_23Sm100TmaWarpSpecializedILi4ELi2ELi16ELb1ELb0EEEJNSB_IJSI_SI_SK_EEENSB_IJNSV_ISI_SE_EENSV_INSC_ILi16EEESE_EEEEESM_NSB_IJNSB_IJlllEEESE_SX_EEESM_S1V_NS1K_6fusion15FusionCallbacksIS1O_NS1W_17LinearCombinationISM_fSM_fLNS_15FloatRoundStyleE2EEES1P_S1T_JEEENSA_5SM1004TMEM4LOAD26SM100_TMEM_LOAD_32dp32b16xENSA_20SM90_TMA_LOAD_IM2COLENS16_INS17_ILi2ELi4ELi3EEES1A_NSV_INSB_IJS1B_S1R_EEENSB_IJS1R_SE_EEEEEEENSA_39AutoVectorizingCopyWithAssumedAlignmentILi128EEENSA_21SM90_TMA_STORE_IM2COLES2B_S2D_S2D_EEEvvEEEEvNT_6ParamsE --------------------------
	.section	.text._ZN7cutlass13device_kernelINS_4conv6kernel13ConvUniversalINS1_16ConvProblemShapeILNS1_8OperatorE0ELi2EEENS1_10collective14CollectiveConvINS1_47MainloopSm100TmaUmmaWarpSpecializedImplicitGemmILS5_0ELi8ELi2ELi1ELi2EN4cute5tupleIJNSA_1CILi2EEENSC_ILi1EEESE_EEEEENSB_IJNSC_ILi256EEENSC_ILi128EEENSB_IJNSC_ILi32EEEEEEEEENS_10tfloat32_tESM_NSA_8TiledMMAINSA_8MMA_AtomIJNSA_23SM100_MMA_TF32_2x1SM_SSISM_SM_fLi256ELi128ELNSA_4UMMA5MajorE0ELSR_0ELNSQ_7ScaleInE0ELSS_0EEEEEENSA_6LayoutINSB_IJSE_SE_SE_EEENSB_IJNSC_ILi0EEESX_SX_EEEEENSB_IJNSA_10UnderscoreES10_S10_EEEEENS7_6detail27Sm100ImplicitGemmTileTraitsINSA_25SM100_TMA_2SM_LOAD_IM2COLENSA_14ComposedLayoutINSA_7SwizzleILi3ELi4ELi3EEENSA_18smem_ptr_flag_bitsILi32EEENSV_INSB_IJNSC_ILi8EEESJ_EEENSB_IJSJ_SE_EEEEEEEvEENS14_INSA_18SM100_TMA_2SM_LOADES1F_vEEEENS_8epilogue10collective18CollectiveEpilogueINS1K_23Sm100TmaWarpSpecializedILi4ELi2ELi16ELb1ELb0EEEJNSB_IJSI_SI_SK_EEENSB_IJNSV_ISI_SE_EENSV_INSC_ILi16EEESE_EEEEESM_NSB_IJNSB_IJlllEEESE_SX_EEESM_S1V_NS1K_6fusion15FusionCallbacksIS1O_NS1W_17LinearCombinationISM_fSM_fLNS_15FloatRoundStyleE2EEES1P_S1T_JEEENSA_5SM1004TMEM4LOAD26SM100_TMEM_LOAD_32dp32b16xENSA_20SM90_TMA_LOAD_IM2COLENS16_INS17_ILi2ELi4ELi3EEES1A_NSV_INSB_IJS1B_S1R_EEENSB_IJS1R_SE_EEEEEEENSA_39AutoVectorizingCopyWithAssumedAlignmentILi128EEENSA_21SM90_TMA_STORE_IM2COLES2B_S2D_S2D_EEEvvEEEEvNT_6ParamsE,"ax",@progbits
	.align	128
.text._ZN7cutlass13device_kernelINS_4conv6kernel13ConvUniversalINS1_16ConvProblemShapeILNS1_8OperatorE0ELi2EEENS1_10collective14CollectiveConvINS1_47MainloopSm100TmaUmmaWarpSpecializedImplicitGemmILS5_0ELi8ELi2ELi1ELi2EN4cute5tupleIJNSA_1CILi2EEENSC_ILi1EEESE_EEEEENSB_IJNSC_ILi256EEENSC_ILi128EEENSB_IJNSC_ILi32EEEEEEEEENS_10tfloat32_tESM_NSA_8TiledMMAINSA_8MMA_AtomIJNSA_23SM100_MMA_TF32_2x1SM_SSISM_SM_fLi256ELi128ELNSA_4UMMA5MajorE0ELSR_0ELNSQ_7ScaleInE0ELSS_0EEEEEENSA_6LayoutINSB_IJSE_SE_SE_EEENSB_IJNSC_ILi0EEESX_SX_EEEEENSB_IJNSA_10UnderscoreES10_S10_EEEEENS7_6detail27Sm100ImplicitGemmTileTraitsINSA_25SM100_TMA_2SM_LOAD_IM2COLENSA_14ComposedLayoutINSA_7SwizzleILi3ELi4ELi3EEENSA_18smem_ptr_flag_bitsILi32EEENSV_INSB_IJNSC_ILi8EEESJ_EEENSB_IJSJ_SE_EEEEEEEvEENS14_INSA_18SM100_TMA_2SM_LOADES1F_vEEEENS_8epilogue10collective18CollectiveEpilogueINS1K_23Sm100TmaWarpSpecializedILi4ELi2ELi16ELb1ELb0EEEJNSB_IJSI_SI_SK_EEENSB_IJNSV_ISI_SE_EENSV_INSC_ILi16EEESE_EEEEESM_NSB_IJNSB_IJlllEEESE_SX_EEESM_S1V_NS1K_6fusion15FusionCallbacksIS1O_NS1W_17LinearCombinationISM_fSM_fLNS_15FloatRoundStyleE2EEES1P_S1T_JEEENSA_5SM1004TMEM4LOAD26SM100_TMEM_LOAD_32dp32b16xENSA_20SM90_TMA_LOAD_IM2COLENS16_INS17_ILi2ELi4ELi3EEES1A_NSV_INSB_IJS1B_S1R_EEENSB_IJS1R_SE_EEEEEEENSA_39AutoVectorizingCopyWithAssumedAlignmentILi128EEENSA_21SM90_TMA_STORE_IM2COLES2B_S2D_S2D_EEEvvEEEEvNT_6ParamsE:
        .type           _ZN7cutlass13device_kernelINS_4conv6kernel13ConvUniversalINS1_16ConvProblemShapeILNS1_8OperatorE0ELi2EEENS1_10collective14CollectiveConvINS1_47MainloopSm100TmaUmmaWarpSpecializedImplicitGemmILS5_0ELi8ELi2ELi1ELi2EN4cute5tupleIJNSA_1CILi2EEENSC_ILi1EEESE_EEEEENSB_IJNSC_ILi256EEENSC_ILi128EEENSB_IJNSC_ILi32EEEEEEEEENS_10tfloat32_tESM_NSA_8TiledMMAINSA_8MMA_AtomIJNSA_23SM100_MMA_TF32_2x1SM_SSISM_SM_fLi256ELi128ELNSA_4UMMA5MajorE0ELSR_0ELNSQ_7ScaleInE0ELSS_0EEEEEENSA_6LayoutINSB_IJSE_SE_SE_EEENSB_IJNSC_ILi0EEESX_SX_EEEEENSB_IJNSA_10UnderscoreES10_S10_EEEEENS7_6detail27Sm100ImplicitGemmTileTraitsINSA_25SM100_TMA_2SM_LOAD_IM2COLENSA_14ComposedLayoutINSA_7SwizzleILi3ELi4ELi3EEENSA_18smem_ptr_flag_bitsILi32EEENSV_INSB_IJNSC_ILi8EEESJ_EEENSB_IJSJ_SE_EEEEEEEvEENS14_INSA_18SM100_TMA_2SM_LOADES1F_vEEEENS_8epilogue10collective18CollectiveEpilogueINS1K_23Sm100TmaWarpSpecializedILi4ELi2ELi16ELb1ELb0EEEJNSB_IJSI_SI_SK_EEENSB_IJNSV_ISI_SE_EENSV_INSC_ILi16EEESE_EEEEESM_NSB_IJNSB_IJlllEEESE_SX_EEESM_S1V_NS1K_6fusion15FusionCallbacksIS1O_NS1W_17LinearCombinationISM_fSM_fLNS_15FloatRoundStyleE2EEES1P_S1T_JEEENSA_5SM1004TMEM4LOAD26SM100_TMEM_LOAD_32dp32b16xENSA_20SM90_TMA_LOAD_IM2COLENS16_INS17_ILi2ELi4ELi3EEES1A_NSV_INSB_IJS1B_S1R_EEENSB_IJS1R_SE_EEEEEEENSA_39AutoVectorizingCopyWithAssumedAlignmentILi128EEENSA_21SM90_TMA_STORE_IM2COLES2B_S2D_S2D_EEEvvEEEEvNT_6ParamsE,@function
        .size           _ZN7cutlass13device_kernelINS_4conv6kernel13ConvUniversalINS1_16ConvProblemShapeILNS1_8OperatorE0ELi2EEENS1_10collective14CollectiveConvINS1_47MainloopSm100TmaUmmaWarpSpecializedImplicitGemmILS5_0ELi8ELi2ELi1ELi2EN4cute5tupleIJNSA_1CILi2EEENSC_ILi1EEESE_EEEEENSB_IJNSC_ILi256EEENSC_ILi128EEENSB_IJNSC_ILi32EEEEEEEEENS_10tfloat32_tESM_NSA_8TiledMMAINSA_8MMA_AtomIJNSA_23SM100_MMA_TF32_2x1SM_SSISM_SM_fLi256ELi128ELNSA_4UMMA5MajorE0ELSR_0ELNSQ_7ScaleInE0ELSS_0EEEEEENSA_6LayoutINSB_IJSE_SE_SE_EEENSB_IJNSC_ILi0EEESX_SX_EEEEENSB_IJNSA_10UnderscoreES10_S10_EEEEENS7_6detail27Sm100ImplicitGemmTileTraitsINSA_25SM100_TMA_2SM_LOAD_IM2COLENSA_14ComposedLayoutINSA_7SwizzleILi3ELi4ELi3EEENSA_18smem_ptr_flag_bitsILi32EEENSV_INSB_IJNSC_ILi8EEESJ_EEENSB_IJSJ_SE_EEEEEEEvEENS14_INSA_18SM100_TMA_2SM_LOADES1F_vEEEENS_8epilogue10collective18CollectiveEpilogueINS1K_23Sm100TmaWarpSpecializedILi4ELi2ELi16ELb1ELb0EEEJNSB_IJSI_SI_SK_EEENSB_IJNSV_ISI_SE_EENSV_INSC_ILi16EEESE_EEEEESM_NSB_IJNSB_IJlllEEESE_SX_EEESM_S1V_NS1K_6fusion15FusionCallbacksIS1O_NS1W_17LinearCombinationISM_fSM_fLNS_15FloatRoundStyleE2EEES1P_S1T_JEEENSA_5SM1004TMEM4LOAD26SM100_TMEM_LOAD_32dp32b16xENSA_20SM90_TMA_LOAD_IM2COLENS16_INS17_ILi2ELi4ELi3EEES1A_NSV_INSB_IJS1B_S1R_EEENSB_IJS1R_SE_EEEEEEENSA_39AutoVectorizingCopyWithAssumedAlignmentILi128EEENSA_21SM90_TMA_STORE_IM2COLES2B_S2D_S2D_EEEvvEEEEvNT_6ParamsE,(.L_x_243 - _ZN7cutlass13device_kernelINS_4conv6kernel13ConvUniversalINS1_16ConvProblemShapeILNS1_8OperatorE0ELi2EEENS1_10collective14CollectiveConvINS1_47MainloopSm100TmaUmmaWarpSpecializedImplicitGemmILS5_0ELi8ELi2ELi1ELi2EN4cute5tupleIJNSA_1CILi2EEENSC_ILi1EEESE_EEEEENSB_IJNSC_ILi256EEENSC_ILi128EEENSB_IJNSC_ILi32EEEEEEEEENS_10tfloat32_tESM_NSA_8TiledMMAINSA_8MMA_AtomIJNSA_23SM100_MMA_TF32_2x1SM_SSISM_SM_fLi256ELi128ELNSA_4UMMA5MajorE0ELSR_0ELNSQ_7ScaleInE0ELSS_0EEEEEENSA_6LayoutINSB_IJSE_SE_SE_EEENSB_IJNSC_ILi0EEESX_SX_EEEEENSB_IJNSA_10UnderscoreES10_S10_EEEEENS7_6detail27Sm100ImplicitGemmTileTraitsINSA_25SM100_TMA_2SM_LOAD_IM2COLENSA_14ComposedLayoutINSA_7SwizzleILi3ELi4ELi3EEENSA_18smem_ptr_flag_bitsILi32EEENSV_INSB_IJNSC_ILi8EEESJ_EEENSB_IJSJ_SE_EEEEEEEvEENS14_INSA_18SM100_TMA_2SM_LOADES1F_vEEEENS_8epilogue10collective18CollectiveEpilogueINS1K_23Sm100TmaWarpSpecializedILi4ELi2ELi16ELb1ELb0EEEJNSB_IJSI_SI_SK_EEENSB_IJNSV_ISI_SE_EENSV_INSC_ILi16EEESE_EEEEESM_NSB_IJNSB_IJlllEEESE_SX_EEESM_S1V_NS1K_6fusion15FusionCallbacksIS1O_NS1W_17LinearCombinationISM_fSM_fLNS_15FloatRoundStyleE2EEES1P_S1T_JEEENSA_5SM1004TMEM4LOAD26SM100_TMEM_LOAD_32dp32b16xENSA_20SM90_TMA_LOAD_IM2COLENS16_INS17_ILi2ELi4ELi3EEES1A_NSV_INSB_IJS1B_S1R_EEENSB_IJS1R_SE_EEEEEEENSA_39AutoVectorizingCopyWithAssumedAlignmentILi128EEENSA_21SM90_TMA_STORE_IM2COLES2B_S2D_S2D_EEEvvEEEEvNT_6ParamsE)
        .other          _ZN7cutlass13device_kernelINS_4conv6kernel13ConvUniversalINS1_16ConvProblemShapeILNS1_8OperatorE0ELi2EEENS1_10collective14CollectiveConvINS1_47MainloopSm100TmaUmmaWarpSpecializedImplicitGemmILS5_0ELi8ELi2ELi1ELi2EN4cute5tupleIJNSA_1CILi2EEENSC_ILi1EEESE_EEEEENSB_IJNSC_ILi256EEENSC_ILi128EEENSB_IJNSC_ILi32EEEEEEEEENS_10tfloat32_tESM_NSA_8TiledMMAINSA_8MMA_AtomIJNSA_23SM100_MMA_TF32_2x1SM_SSISM_SM_fLi256ELi128ELNSA_4UMMA5MajorE0ELSR_0ELNSQ_7ScaleInE0ELSS_0EEEEEENSA_6LayoutINSB_IJSE_SE_SE_EEENSB_IJNSC_ILi0EEESX_SX_EEEEENSB_IJNSA_10UnderscoreES10_S10_EEEEENS7_6detail27Sm100ImplicitGemmTileTraitsINSA_25SM100_TMA_2SM_LOAD_IM2COLENSA_14ComposedLayoutINSA_7SwizzleILi3ELi4ELi3EEENSA_18smem_ptr_flag_bitsILi32EEENSV_INSB_IJNSC_ILi8EEESJ_EEENSB_IJSJ_SE_EEEEEEEvEENS14_INSA_18SM100_TMA_2SM_LOADES1F_vEEEENS_8epilogue10collective18CollectiveEpilogueINS1K_23Sm100TmaWarpSpecializedILi4ELi2ELi16ELb1ELb0EEEJNSB_IJSI_SI_SK_EEENSB_IJNSV_ISI_SE_EENSV_INSC_ILi16EEESE_EEEEESM_NSB_IJNSB_IJlllEEESE_SX_EEESM_S1V_NS1K_6fusion15FusionCallbacksIS1O_NS1W_17LinearCombinationISM_fSM_fLNS_15FloatRoundStyleE2EEES1P_S1T_JEEENSA_5SM1004TMEM4LOAD26SM100_TMEM_LOAD_32dp32b16xENSA_20SM90_TMA_LOAD_IM2COLENS16_INS17_ILi2ELi4ELi3EEES1A_NSV_INSB_IJS1B_S1R_EEENSB_IJS1R_SE_EEEEEEENSA_39AutoVectorizingCopyWithAssumedAlignmentILi128EEENSA_21SM90_TMA_STORE_IM2COLES2B_S2D_S2D_EEEvvEEEEvNT_6ParamsE,@"STO_CUDA_ENTRY STV_DEFAULT"
_ZN7cutlass13device_kernelINS_4conv6kernel13ConvUniversalINS1_16ConvProblemShapeILNS1_8OperatorE0ELi2EEENS1_10collective14CollectiveConvINS1_47MainloopSm100TmaUmmaWarpSpecializedImplicitGemmILS5_0ELi8ELi2ELi1ELi2EN4cute5tupleIJNSA_1CILi2EEENSC_ILi1EEESE_EEEEENSB_IJNSC_ILi256EEENSC_ILi128EEENSB_IJNSC_ILi32EEEEEEEEENS_10tfloat32_tESM_NSA_8TiledMMAINSA_8MMA_AtomIJNSA_23SM100_MMA_TF32_2x1SM_SSISM_SM_fLi256ELi128ELNSA_4UMMA5MajorE0ELSR_0ELNSQ_7ScaleInE0ELSS_0EEEEEENSA_6LayoutINSB_IJSE_SE_SE_EEENSB_IJNSC_ILi0EEESX_SX_EEEEENSB_IJNSA_10UnderscoreES10_S10_EEEEENS7_6detail27Sm100ImplicitGemmTileTraitsINSA_25SM100_TMA_2SM_LOAD_IM2COLENSA_14ComposedLayoutINSA_7SwizzleILi3ELi4ELi3EEENSA_18smem_ptr_flag_bitsILi32EEENSV_INSB_IJNSC_ILi8EEESJ_EEENSB_IJSJ_SE_EEEEEEEvEENS14_INSA_18SM100_TMA_2SM_LOADES1F_vEEEENS_8epilogue10collective18CollectiveEpilogueINS1K_23Sm100TmaWarpSpecializedILi4ELi2ELi16ELb1ELb0EEEJNSB_IJSI_SI_SK_EEENSB_IJNSV_ISI_SE_EENSV_INSC_ILi16EEESE_EEEEESM_NSB_IJNSB_IJlllEEESE_SX_EEESM_S1V_NS1K_6fusion15FusionCallbacksIS1O_NS1W_17LinearCombinationISM_fSM_fLNS_15FloatRoundStyleE2EEES1P_S1T_JEEENSA_5SM1004TMEM4LOAD26SM100_TMEM_LOAD_32dp32b16xENSA_20SM90_TMA_LOAD_IM2COLENS16_INS17_ILi2ELi4ELi3EEES1A_NSV_INSB_IJS1B_S1R_EEENSB_IJS1R_SE_EEEEEEENSA_39AutoVectorizingCopyWithAssumedAlignmentILi128EEENSA_21SM90_TMA_STORE_IM2COLES2B_S2D_S2D_EEEvvEEEEvNT_6ParamsE:
[----:B------:R-:W1:Y:S01]  /*0000*/  LDC R1, c[0x0][0x37c] ;  /* 0x0000df00ff017b82 */ /* 0x000e620000000800 */
[----:B------:R-:W2:Y:S01]  /*0010*/  S2R R56, SR_TID.X ;  /* 0x0000000000387919 */ /* 0x000ea20000002100 */
[----:B------:R-:W3:Y:S06]  /*0020*/  LDCU.64 UR8, c[0x0][0x890] ;  /* 0x00011200ff0877ac */ /* 0x000eec0008000a00 */
[----:B------:R-:W4:Y:S01]  /*0030*/  S2UR UR4, SR_CgaCtaId ;  /* 0x00000000000479c3 */ /* 0x000f220000008800 */
[----:B-1----:R-:W-:Y:S01]  /*0040*/  VIADD R1, R1, 0xfffffff8 ;  /* 0xfffffff801017836 */ /* 0x002fe20000000000 */
[----:B------:R-:W-:-:S02]  /*0050*/  PRMT R58, RZ, 0x7610, R58 ;  /* 0x00007610ff3a7816 */ /* 0x000fc4000000003a */
[----:B------:R-:W-:Y:S02]  /*0060*/  ELECT P1, URZ, PT ;  /* 0x0000000000ff782f */ /* 0x000fe40003820000 */
[----:B------:R-:W-:Y:S01]  /*0070*/  R2UR UR48, R1 ;  /* 0x00000000013072ca */ /* 0x000fe200000e0000 */
[----:B---3--:R-:W-:-:S04]  /*0080*/  UISETP.NE.U32.AND UP0, UPT, UR8, URZ, UPT ;  /* 0x000000ff0800728c */ /* 0x008fc8000bf05070 */
[----:B------:R-:W-:Y:S02]  /*0090*/  UISETP.NE.AND.EX UP0, UPT, UR9, URZ, UPT, UP0 ;  /* 0x000000ff0900728c */ /* 0x000fe4000bf05300 */
[----:B----4-:R-:W-:Y:S02]  /*00a0*/  ULOP3.LUT UR38, UR4, 0x1, URZ, 0xc0, !UPT ;  /* 0x0000000104267892 */ /* 0x010fe4000f8ec0ff */
[----:B------:R-:W-:Y:S01]  /*00b0*/  ULOP3.LUT UR37, UR4, 0x1, URZ, 0x3c, !UPT ;  /* 0x0000000104257892 */ /* 0x000fe2000f8e3cff */
[----:B--2---:R-:W-:-:S05]  /*00c0*/  SHF.R.U32.HI R59, RZ, 0x5, R56 ;  /* 0x00000005ff3b7819 */ /* 0x004fca0000011638 */
[----:B------:R-:W1:Y:S02]  /*00d0*/  SHFL.IDX PT, R0, R59, RZ, 0x1f ;  /* 0x00001fff3b007589 */ /* 0x000e6400000e0000 */
[----:B-1----:R-:W-:Y:S01]  /*00e0*/  R2UR UR18, R0 ;  /* 0x00000000001272ca */ /* 0x002fe200000e0000 */
[----:B------:R-:W-:-:S14]  /*00f0*/  BRA.U UP0, `(.L_x_0) ;  /* 0x0000000100307547 */ /* 0x000fdc000b800000 */
[----:B------:R-:W1:Y:S02]  /*0100*/  LDCU.64 UR4, c[0x0][0x888] ;  /* 0x00011100ff0477ac */ /* 0x000e640008000a00 */
[----:B-1----:R-:W-:-:S04]  /*0110*/  UISETP.NE.U32.AND UP0, UPT, UR4, URZ, UPT ;  /* 0x000000ff0400728c */ /* 0x002fc8000bf05070 */
[----:B------:R-:W-:-:S09]  /*0120*/  UISETP.NE.AND.EX UP0, UPT, UR5, URZ, UPT, UP0 ;  /* 0x000000ff0500728c */ /* 0x000fd2000bf05300 */
[----:B------:R-:W-:Y:S05]  /*0130*/  BRA.U !UP0, `(.L_x_1) ;  /* 0x0000000108147547 */ /* 0x000fea000b800000 */
[----:B------:R-:W1:Y:S01]  /*0140*/  LDC.64 R2, c[0x0][0x888] ;  /* 0x00022200ff027b82 */ /* 0x000e620000000a00 */
[----:B------:R-:W1:Y:S02]  /*0150*/  LDCU.64 UR4, c[0x0][0x358] ;  /* 0x00006b00ff0477ac */ /* 0x000e640008000a00 */
[----:B-1----:R1:W5:Y:S01]  /*0160*/  LDG.E R27, desc[UR4][R2.64] ;  /* 0x00000004021b7981 */ /* 0x002362000c1e1900 */
[----:B------:R-:W-:Y:S01]  /*0170*/  HFMA2 R58, -RZ, RZ, 0, 5.9604644775390625e-08 ;  /* 0x00000001ff3a7431 */ /* 0x000fe200000001ff */
[----:B------:R-:W-:Y:S05]  /*0180*/  BRA `(.L_x_0) ;  /* 0x00000000000c7947 */ /* 0x000fea0003800000 */
.L_x_1:
[----:B------:R-:W1:Y:S01]  /*0190*/  LDCU UR4, c[0x0][0x880] ;  /* 0x00011000ff0477ac */ /* 0x000e620008000800 */
[----:B------:R-:W-:Y:S01]  /*01a0*/  HFMA2 R58, -RZ, RZ, 0, 5.9604644775390625e-08 ;  /* 0x00000001ff3a7431 */ /* 0x000fe200000001ff */
[----:B-1----:R-:W-:-:S07]  /*01b0*/  MOV R27, UR4 ;  /* 0x00000004001b7c02 */ /* 0x002fce0008000f00 */
.L_x_0:
[----:B------:R-:W2:Y:S02]  /*01c0*/  LDCU.64 UR4, c[0x0][0x8b0] ;  /* 0x00011600ff0477ac */ /* 0x000ea40008000a00 */
[----:B--2---:R-:W-:-:S04]  /*01d0*/  UISETP.NE.U32.AND UP0, UPT, UR4, URZ, UPT ;  /* 0x000000ff0400728c */ /* 0x004fc8000bf05070 */
[----:B------:R-:W-:-:S09]  /*01e0*/  UISETP.NE.AND.EX UP0, UPT, UR5, URZ, UPT, UP0 ;  /* 0x000000ff0500728c */ /* 0x000fd2000bf05300 */
[----:B------:R-:W-:Y:S05]  /*01f0*/  BRA.U UP0, `(.L_x_2) ;  /* 0x0000000100287547 */ /* 0x000fea000b800000 */
[----:B------:R-:W2:Y:S02]  /*0200*/  LDCU.64 UR4, c[0x0][0x8a8] ;  /* 0x00011500ff0477ac */ /* 0x000ea40008000a00 */
[----:B--2---:R-:W-:-:S04]  /*0210*/  UISETP.NE.U32.AND UP0, UPT, UR4, URZ, UPT ;  /* 0x000000ff0400728c */ /* 0x004fc8000bf05070 */
[----:B------:R-:W-:-:S09]  /*0220*/  UISETP.NE.AND.EX UP0, UPT, UR5, URZ, UPT, UP0 ;  /* 0x000000ff0500728c */ /* 0x000fd2000bf05300 */
[----:B------:R-:W-:Y:S05]  /*0230*/  BRA.U !UP0, `(.L_x_3) ;  /* 0x0000000108107547 */ /* 0x000fea000b800000 */
[----:B------:R-:W2:Y:S01]  /*0240*/  LDC.64 R24, c[0x0][0x8a8] ;  /* 0x00022a00ff187b82 */ /* 0x000ea20000000a00 */
[----:B------:R-:W2:Y:S02]  /*0250*/  LDCU.64 UR4, c[0x0][0x358] ;  /* 0x00006b00ff0477ac */ /* 0x000ea40008000a00 */
[----:B--2---:R2:W5:Y:S01]  /*0260*/  LDG.E R24, desc[UR4][R24.64] ;  /* 0x0000000418187981 */ /* 0x004562000c1e1900 */
[----:B------:R-:W-:Y:S05]  /*0270*/  BRA `(.L_x_2) ;  /* 0x0000000000087947 */ /* 0x000fea0003800000 */
.L_x_3:
[----:B------:R-:W2:Y:S02]  /*0280*/  LDCU UR4, c[0x0][0x8a0] ;  /* 0x00011400ff0477ac */ /* 0x000ea40008000800 */
[----:B--2---:R-:W-:Y:S02]  /*0290*/  MOV R24, UR4 ;  /* 0x0000000400187c02 */ /* 0x004fe40008000f00 */
.L_x_2:
[----:B------:R-:W-:Y:S01]  /*02a0*/  IMAD.U32 R0, RZ, RZ, UR18 ;  /* 0x00000012ff007e24 */ /* 0x000fe2000f8e00ff */
[----:B------:R-:W-:Y:S04]  /*02b0*/  BSSY.RECONVERGENT B0, `(.L_x_4) ;  /* 0x000000c000007945 */ /* 0x000fe80003800200 */
[C---:B------:R-:W-:Y:S02]  /*02c0*/  ISETP.NE.OR P2, PT, R0.reuse, 0x1, !P1 ;  /* 0x000000010000780c */ /* 0x040fe40004f45670 */
[----:B------:R-:W-:-:S11]  /*02d0*/  ISETP.NE.OR P0, PT, R0, 0x3, !P1 ;  /* 0x000000030000780c */ /* 0x000fd60004f05670 */
[----:B------:R-:W-:Y:S05]  /*02e0*/  @P2 BRA `(.L_x_5) ;  /* 0x0000000000202947 */ /* 0x000fea0003800000 */
[----:B------:R-:W3:Y:S02]  /*02f0*/  LDCU.64 UR4, c[0x0][0x348] ;  /* 0x00006900ff0477ac */ /* 0x000ee40008000a00 */
[----:B---3--:R-:W-:Y:S02]  /*0300*/  UIADD3 UR6, UP1, UPT, UR4, 0x80, URZ ;  /* 0x0000008004067890 */ /* 0x008fe4000ff3e0ff */
[----:B------:R-:W-:Y:S02]  /*0310*/  UIADD3 UR4, UP0, UPT, UR4, 0x180, URZ ;  /* 0x0000018004047890 */ /* 0x000fe4000ff1e0ff */
[----:B------:R-:W-:Y:S02]  /*0320*/  UIADD3.X UR7, UPT, UPT, URZ, UR5, URZ, UP1, !UPT ;  /* 0x00000005ff077290 */ /* 0x000fe40008ffe4ff */
[----:B------:R-:W-:-:S07]  /*0330*/  UIADD3.X UR5, UPT, UPT, URZ, UR5, URZ, UP0, !UPT ;  /* 0x00000005ff057290 */ /* 0x000fce00087fe4ff */
[----:B------:R3:W-:Y:S02]  /*0340*/  UTMACCTL.PF [UR6] ;  /* 0x00000000060079b9 */ /* 0x0007e40008040000 */
[----:B------:R3:W-:Y:S02]  /*0350*/  UTMACCTL.PF [UR4] ;  /* 0x00000000040079b9 */ /* 0x0007e40008040000 */
[----:B---3--:R-:W-:Y:S01]  /*0360*/  NOP ;  /* 0x0000000000007918 */ /* 0x008fe20000000000 */
.L_x_5:
[----:B------:R-:W-:Y:S05]  /*0370*/  BSYNC.RECONVERGENT B0 ;  /* 0x0000000000007941 */ /* 0x000fea0003800200 */
.L_x_4:
[----:B------:R-:W-:Y:S04]  /*0380*/  BSSY.RECONVERGENT B0, `(.L_x_6) ;  /* 0x000000a000007945 */ /* 0x000fe80003800200 */
        /* <DEDUP_REMOVED lines=9> */
.L_x_7:
[----:B------:R-:W-:Y:S05]  /*0420*/  BSYNC.RECONVERGENT B0 ;  /* 0x0000000000007941 */ /* 0x000fea0003800200 */
.L_x_6:
[----:B------:R-:W3:Y:S01]  /*0430*/  LDCU.64 UR4, c[0x0][0x888] ;  /* 0x00011100ff0477ac */ /* 0x000ee20008000a00 */
[----:B------:R-:W-:Y:S02]  /*0440*/  UISETP.EQ.U32.AND UP2, UPT, UR8, URZ, UPT ;  /* 0x000000ff0800728c */ /* 0x000fe4000bf42070 */
[----:B------:R-:W-:Y:S02]  /*0450*/  UPLOP3.LUT UP3, UPT, UPT, UPT, UPT, 0x80, 0x8 ;  /* 0x000000000008789c */ /* 0x000fe40003f6f070 */
[----:B---3--:R-:W-:-:S04]  /*0460*/  UISETP.NE.U32.AND UP0, UPT, UR4, URZ, UPT ;  /* 0x000000ff0400728c */ /* 0x008fc8000bf05070 */
[----:B------:R-:W-:-:S04]  /*0470*/  UISETP.NE.AND.EX UP1, UPT, UR5, URZ, UPT, UP0 ;  /* 0x000000ff0500728c */ /* 0x000fc8000bf25300 */
[----:B------:R-:W-:-:S04]  /*0480*/  UISETP.EQ.OR.EX UP4, UPT, UR9, URZ, !UP1, UP2 ;  /* 0x000000ff0900728c */ /* 0x000fc8000cf82720 */
[----:B------:R-:W-:-:S06]  /*0490*/  UP2UR UR4, UPR, URZ, 0x10 ;  /* 0x00000010ff047883 */ /* 0x000fcc0008000000 */
[----:B------:R-:W-:Y:S01]  /*04a0*/  MOV R68, UR4 ;  /* 0x0000000400447c02 */ /* 0x000fe20008000f00 */
[----:B------:R-:W-:Y:S06]  /*04b0*/  BRA.U !UP4, `(.L_x_8) ;  /* 0x000000010c207547 */ /* 0x000fec000b800000 */
[----:B------:R-:W-:Y:S01]  /*04c0*/  UISETP.NE.U32.AND UP0, UPT, UR8, URZ, UPT ;  /* 0x000000ff0800728c */ /* 0x000fe2000bf05070 */
[----:B-----5:R-:W-:Y:S01]  /*04d0*/  FSETP.NEU.AND P0, PT, R27, RZ, PT ;  /* 0x000000ff1b00720b */ /* 0x020fe20003f0d000 */
[----:B------:R-:W-:Y:S02]  /*04e0*/  USEL UR4, URZ, 0xffffffff, UP1 ;  /* 0xffffffffff047887 */ /* 0x000fe40008800000 */
[----:B------:R-:W-:-:S10]  /*04f0*/  UISETP.NE.AND.EX UP2, UPT, UR9, URZ, UPT, UP0 ;  /* 0x000000ff0900728c */ /* 0x000fd4000bf45300 */
[----:B------:R-:W-:Y:S01]  /*0500*/  VOTEU.ANY UP0, P0 ;  /* 0x0000000000ff7886 */ /* 0x000fe20000000100 */
[----:B------:R-:W-:-:S04]  /*0510*/  @!UP2 USEL UR4, URZ, 0xffffffff, UP0 ;  /* 0xffffffffff04a887 */ /* 0x000fc80008000000 */
[----:B------:R-:W-:-:S04]  /*0520*/  ULOP3.LUT UR4, UR4, 0x1, URZ, 0xc0, !UPT ;  /* 0x0000000104047892 */ /* 0x000fc8000f8ec0ff */
[----:B------:R-:W-:-:S11]  /*0530*/  UISETP.NE.U32.AND UP3, UPT, UR4, 0x1, UPT ;  /* 0x000000010400788c */ /* 0x000fd6000bf65070 */
.L_x_8:
[----:B------:R-:W3:Y:S01]  /*0540*/  SHFL.IDX PT, R0, R59, RZ, 0x1f ;  /* 0x00001fff3b007589 */ /* 0x000ee200000e0000 */
[----:B------:R-:W-:Y:S02]  /*0550*/  UISETP.NE.AND UP5, UPT, UR18, 0x2, UPT ;  /* 0x000000021200788c */ /* 0x000fe4000bfa5270 */
[----:B------:R-:W-:Y:S02]  /*0560*/  UISETP.NE.AND UP0, UPT, UR18, 0x2, UPT ;  /* 0x000000021200788c */ /* 0x000fe4000bf05270 */
[----:B------:R-:W-:Y:S02]  /*0570*/  UISETP.NE.OR UP2, UPT, UR38, URZ, UP5 ;  /* 0x000000ff2600728c */ /* 0x000fe4000af45670 */
[----:B------:R-:W-:-:S04]  /*0580*/  USEL UR68, URZ, 0x1, UP0 ;  /* 0x00000001ff447887 */ /* 0x000fc80008000000 */
[----:B------:R-:W-:Y:S02]  /*0590*/  PLOP3.LUT P3, PT, P1, PT, UP2, 0xae, 0xea ;  /* 0x0000000000ea781c */ /* 0x000fe40000f6f52e */
[----:B---3--:R-:W-:-:S13]  /*05a0*/  ISETP.NE.AND P0, PT, R0, RZ, PT ;  /* 0x000000ff0000720c */ /* 0x008fda0003f05270 */
[----:B------:R-:W-:Y:S05]  /*05b0*/  @P0 BRA `(.L_x_9) ;  /* 0x0000000000680947 */ /* 0x000fea0003800000 */
[----:B------:R-:W3:Y:S01]  /*05c0*/  S2UR UR5, SR_CgaCtaId ;  /* 0x00000000000579c3 */ /* 0x000ee20000008800 */
[----:B------:R-:W-:Y:S01]  /*05d0*/  UMOV UR4, 0x400 ;  /* 0x0000040000047882 */ /* 0x000fe20000000000 */
[----:B------:R-:W-:Y:S01]  /*05e0*/  UMOV UR6, 0x1 ;  /* 0x0000000100067882 */ /* 0x000fe20000000000 */
[----:B------:R-:W-:Y:S01]  /*05f0*/  ELECT P0, URZ, PT ;  /* 0x0000000000ff782f */ /* 0x000fe20003800000 */
[----:B------:R-:W-:-:S04]  /*0600*/  UIADD3 UR6, UPT, UPT, -UR6, 0x100000, URZ ;  /* 0x0010000006067890 */ /* 0x000fc8000fffe1ff */
[----:B------:R-:W-:Y:S02]  /*0610*/  USHF.L.U32 UR7, UR6, 0xb, URZ ;  /* 0x0000000b06077899 */ /* 0x000fe400080006ff */
[----:B------:R-:W-:Y:S02]  /*0620*/  USHF.L.U32 UR6, UR6, 0x1, URZ ;  /* 0x0000000106067899 */ /* 0x000fe400080006ff */
[----:B---3--:R-:W-:Y:S01]  /*0630*/  ULEA UR4, UR5, UR4, 0x18 ;  /* 0x0000000405047291 */ /* 0x008fe2000f8ec0ff */
[----:B------:R-:W3:Y:S11]  /*0640*/  FENCE.VIEW.ASYNC.S ;  /* 0x00000000000073c6 */ /* 0x000ef60000000000 */
[----:B---3--:R3:W4:Y:S01]  /*0650*/  SYNCS.EXCH.64 URZ, [UR4], UR6 ;  /* 0x0000000604ff75b2 */ /* 0x0087220008000100 */
[----:B------:R3:W1:Y:S01]  /*0660*/  SYNCS.EXCH.64 URZ, [UR4+0x40], UR6 ;  /* 0x0000400604ff75b2 */ /* 0x0006620008000100 */
        /* <DEDUP_REMOVED lines=13> */
[----:B------:R3:W1:Y:S02]  /*0740*/  SYNCS.EXCH.64 URZ, [UR4+0x78], UR6 ;  /* 0x0000780604ff75b2 */ /* 0x0006640008000100 */
[----:B---3--:R-:W-:Y:S01]  /*0750*/  NOP ;  /* 0x0000000000007918 */ /* 0x008fe20000000000 */
.L_x_9:
[----:B------:R-:W3:Y:S01]  /*0760*/  SHFL.IDX PT, R0, R59, RZ, 0x1f ;  /* 0x00001fff3b007589 */ /* 0x000ee200000e0000 */
[----:B------:R-:W-:Y:S01]  /*0770*/  NOP ;  /* 0x0000000000007918 */ /* 0x000fe20000000000 */
[----:B---3--:R-:W-:-:S13]  /*0780*/  ISETP.NE.AND P0, PT, R0, 0x1, PT ;  /* 0x000000010000780c */ /* 0x008fda0003f05270 */
[----:B------:R-:W-:Y:S05]  /*0790*/  @P0 BRA `(.L_x_10) ;  /* 0x0000000000580947 */ /* 0x000fea0003800000 */
[----:B------:R-:W3:Y:S01]  /*07a0*/  S2UR UR5, SR_CgaCtaId ;  /* 0x00000000000579c3 */ /* 0x000ee20000008800 */
[----:B------:R-:W-:Y:S01]  /*07b0*/  UMOV UR4, 0x400 ;  /* 0x0000040000047882 */ /* 0x000fe20000000000 */
[----:B------:R-:W-:Y:S01]  /*07c0*/  UMOV UR8, 0x20 ;  /* 0x0000002000087882 */ /* 0x000fe20000000000 */
[----:B------:R-:W-:Y:S01]  /*07d0*/  UMOV UR6, 0x80 ;  /* 0x0000008000067882 */ /* 0x000fe20000000000 */
[----:B------:R-:W-:-:S04]  /*07e0*/  UIADD3 UR8, UPT, UPT, -UR8, 0x100000, URZ ;  /* 0x0010000008087890 */ /* 0x000fc8000fffe1ff */
[----:B------:R-:W-:Y:S02]  /*07f0*/  USHF.L.U32 UR9, UR8, 0xb, URZ ;  /* 0x0000000b08097899 */ /* 0x000fe400080006ff */
[----:B------:R-:W-:Y:S02]  /*0800*/  USHF.L.U32 UR8, UR8, 0x1, URZ ;  /* 0x0000000108087899 */ /* 0x000fe400080006ff */
[----:B------:R-:W-:-:S04]  /*0810*/  UIADD3 UR6, UPT, UPT, -UR6, 0x100000, URZ ;  /* 0x0010000006067890 */ /* 0x000fc8000fffe1ff */
[----:B------:R-:W-:Y:S02]  /*0820*/  USHF.L.U32 UR7, UR6, 0xb, URZ ;  /* 0x0000000b06077899 */ /* 0x000fe400080006ff */
[----:B------:R-:W-:Y:S01]  /*0830*/  USHF.L.U32 UR6, UR6, 0x1, URZ ;  /* 0x0000000106067899 */ /* 0x000fe200080006ff */
[----:B------:R-:W-:Y:S01]  /*0840*/  ELECT P0, URZ, PT ;  /* 0x0000000000ff782f */ /* 0x000fe20003800000 */
[----:B---3--:R-:W-:Y:S01]  /*0850*/  ULEA UR4, UR5, UR4, 0x18 ;  /* 0x0000000405047291 */ /* 0x008fe2000f8ec0ff */
[----:B------:R-:W3:Y:S11]  /*0860*/  FENCE.VIEW.ASYNC.S ;  /* 0x00000000000073c6 */ /* 0x000ef60000000000 */
[----:B---3--:R3:W1:Y:S01]  /*0870*/  SYNCS.EXCH.64 URZ, [UR4+0x80], UR8 ;  /* 0x0000800804ff75b2 */ /* 0x0086620008000100 */
[----:B------:R3:W1:Y:S01]  /*0880*/  SYNCS.EXCH.64 URZ, [UR4+0xa0], UR6 ;  /* 0x0000a00604ff75b2 */ /* 0x0006620008000100 */
[----:B------:R3:W1:Y:S01]  /*0890*/  SYNCS.EXCH.64 URZ, [UR4+0x88], UR8 ;  /* 0x0000880804ff75b2 */ /* 0x0006620008000100 */
[----:B------:R3:W1:Y:S01]  /*08a0*/  SYNCS.EXCH.64 URZ, [UR4+0xa8], UR6 ;  /* 0x0000a80604ff75b2 */ /* 0x0006620008000100 */
[----:B------:R3:W1:Y:S01]  /*08b0*/  SYNCS.EXCH.64 URZ, [UR4+0x90], UR8 ;  /* 0x0000900804ff75b2 */ /* 0x0006620008000100 */
[----:B------:R3:W1:Y:S01]  /*08c0*/  SYNCS.EXCH.64 URZ, [UR4+0xb0], UR6 ;  /* 0x0000b00604ff75b2 */ /* 0x0006620008000100 */
[----:B------:R3:W1:Y:S01]  /*08d0*/  SYNCS.EXCH.64 URZ, [UR4+0x98], UR8 ;  /* 0x0000980804ff75b2 */ /* 0x0006620008000100 */
[----:B------:R3:W1:Y:S01]  /*08e0*/  SYNCS.EXCH.64 URZ, [UR4+0xb8], UR6 ;  /* 0x0000b80604ff75b2 */ /* 0x0006620008000100 */
[----:B------:R-:W-:Y:S01]  /*08f0*/  NOP ;  /* 0x0000000000007918 */ /* 0x000fe20000000000 */
.L_x_10:
[----:B------:R-:W2:Y:S01]  /*0900*/  SHFL.IDX PT, R0, R59, RZ, 0x1f ;  /* 0x00001fff3b007589 */ /* 0x000ea200000e0000 */
[----:B------:R-:W-:Y:S01]  /*0910*/  NOP ;  /* 0x0000000000007918 */ /* 0x000fe20000000000 */
[----:B--2---:R-:W-:-:S13]  /*0920*/  ISETP.NE.AND P0, PT, R0, 0x3, PT ;  /* 0x000000030000780c */ /* 0x004fda0003f05270 */
[----:B------:R-:W-:Y:S05]  /*0930*/  @P0 BRA `(.L_x_11) ;  /* 0x0000000000300947 */ /* 0x000fea0003800000 */
[----:B------:R-:W2:Y:S01]  /*0940*/  S2UR UR5, SR_CgaCtaId ;  /* 0x00000000000579c3 */ /* 0x000ea20000008800 */
[----:B---3--:R-:W-:Y:S01]  /*0950*/  UMOV UR4, 0x400 ;  /* 0x0000040000047882 */ /* 0x008fe20000000000 */
[----:B------:R-:W-:Y:S01]  /*0960*/  UMOV UR6, 0x20 ;  /* 0x0000002000067882 */ /* 0x000fe20000000000 */
[----:B------:R-:W-:Y:S01]  /*0970*/  ELECT P0, URZ, PT ;  /* 0x0000000000ff782f */ /* 0x000fe20003800000 */
[----:B------:R-:W-:-:S04]  /*0980*/  UIADD3 UR6, UPT, UPT, -UR6, 0x100000, URZ ;  /* 0x0010000006067890 */ /* 0x000fc8000fffe1ff */
[----:B------:R-:W-:Y:S02]  /*0990*/  USHF.L.U32 UR7, UR6, 0xb, URZ ;  /* 0x0000000b06077899 */ /* 0x000fe400080006ff */
[----:B------:R-:W-:Y:S02]  /*09a0*/  USHF.L.U32 UR6, UR6, 0x1, URZ ;  /* 0x0000000106067899 */ /* 0x000fe400080006ff */
[----:B--2---:R-:W-:Y:S01]  /*09b0*/  ULEA UR4, UR5, UR4, 0x18 ;  /* 0x0000000405047291 */ /* 0x004fe2000f8ec0ff */
[----:B------:R-:W2:Y:S11]  /*09c0*/  FENCE.VIEW.ASYNC.S ;  /* 0x00000000000073c6 */ /* 0x000eb60000000000 */
[----:B--2---:R2:W3:Y:S01]  /*09d0*/  SYNCS.EXCH.64 URZ, [UR4+0xc0], UR6 ;  /* 0x0000c00604ff75b2 */ /* 0x0044e20008000100 */
[----:B------:R2:W1:Y:S01]  /*09e0*/  SYNCS.EXCH.64 URZ, [UR4+0xc8], UR6 ;  /* 0x0000c80604ff75b2 */ /* 0x0004620008000100 */
[----:B------:R-:W-:Y:S01]  /*09f0*/  NOP ;  /* 0x0000000000007918 */ /* 0x000fe20000000000 */
.L_x_11:
[----:B------:R-:W4:Y:S01]  /*0a00*/  SHFL.IDX PT, R0, R59, RZ, 0x1f ;  /* 0x00001fff3b007589 */ /* 0x000f2200000e0000 */
[----:B------:R-:W-:Y:S01]  /*0a10*/  NOP ;  /* 0x0000000000007918 */ /* 0x000fe20000000000 */
[----:B----4-:R-:W-:-:S13]  /*0a20*/  ISETP.NE.AND P0, PT, R0, 0x4, PT ;  /* 0x000000040000780c */ /* 0x010fda0003f05270 */
[----:B------:R-:W-:Y:S05]  /*0a30*/  @P0 BRA `(.L_x_12) ;  /* 0x0000000000440947 */ /* 0x000fea0003800000 */
[----:B------:R-:W4:Y:S01]  /*0a40*/  S2UR UR5, SR_CgaCtaId ;  /* 0x00000000000579c3 */ /* 0x000f220000008800 */
[----:B--23--:R-:W-:Y:S01]  /*0a50*/  UMOV UR4, 0x1e0 ;  /* 0x000001e000047882 */ /* 0x00cfe20000000000 */
[----:B------:R-:W-:Y:S01]  /*0a60*/  UMOV UR6, 0x400 ;  /* 0x0000040000067882 */ /* 0x000fe20000000000 */
[----:B------:R-:W-:Y:S01]  /*0a70*/  USEL UR4, UR4, 0x1a0, UP3 ;  /* 0x000001a004047887 */ /* 0x000fe20009800000 */
[----:B------:R-:W-:Y:S01]  /*0a80*/  UMOV UR8, 0x1 ;  /* 0x0000000100087882 */ /* 0x000fe20000000000 */
[----:B------:R-:W-:Y:S01]  /*0a90*/  ELECT P0, URZ, PT ;  /* 0x0000000000ff782f */ /* 0x000fe20003800000 */
[----:B------:R-:W-:-:S04]  /*0aa0*/  UIADD3 UR8, UPT, UPT, -UR8, 0x100000, URZ ;  /* 0x0010000008087890 */ /* 0x000fc8000fffe1ff */
[----:B------:R-:W-:Y:S02]  /*0ab0*/  USHF.L.U32 UR9, UR8, 0xb, URZ ;  /* 0x0000000b08097899 */ /* 0x000fe400080006ff */
[----:B------:R-:W-:Y:S02]  /*0ac0*/  USHF.L.U32 UR8, UR8, 0x1, URZ ;  /* 0x0000000108087899 */ /* 0x000fe400080006ff */
[----:B----4-:R-:W-:Y:S02]  /*0ad0*/  ULEA UR6, UR5, UR6, 0x18 ;  /* 0x0000000605067291 */ /* 0x010fe4000f8ec0ff */
[----:B------:R-:W-:-:S04]  /*0ae0*/  UIADD3 UR4, UPT, UPT, -UR4, 0x100000, URZ ;  /* 0x0010000004047890 */ /* 0x000fc8000fffe1ff */
[----:B------:R-:W-:Y:S02]  /*0af0*/  USHF.L.U32 UR5, UR4, 0xb, URZ ;  /* 0x0000000b04057899 */ /* 0x000fe400080006ff */
[----:B------:R-:W-:Y:S01]  /*0b00*/  USHF.L.U32 UR4, UR4, 0x1, URZ ;  /* 0x0000000104047899 */ /* 0x000fe200080006ff */
[----:B------:R-:W2:Y:S03]  /*0b10*/  FENCE.VIEW.ASYNC.S ;  /* 0x00000000000073c6 */ /* 0x000ea60000000000 */
[----:B--2---:R4:W2:Y:S08]  /*0b20*/  SYNCS.EXCH.64 URZ, [UR6+0xd0], UR8 ;  /* 0x0000d00806ff75b2 */ /* 0x0048b00008000100 */
[----:B------:R4:W3:Y:S02]  /*0b30*/  SYNCS.EXCH.64 URZ, [UR6+0xd8], UR4 ;  /* 0x0000d80406ff75b2 */ /* 0x0008e40008000100 */
[----:B----4-:R-:W-:Y:S01]  /*0b40*/  NOP ;  /* 0x0000000000007918 */ /* 0x010fe20000000000 */
.L_x_12:
[----:B------:R-:W4:Y:S01]  /*0b50*/  SHFL.IDX PT, R0, R59, RZ, 0x1f ;  /* 0x00001fff3b007589 */ /* 0x000f2200000e0000 */
[----:B------:R-:W-:Y:S01]  /*0b60*/  ISETP.NE.OR P1, PT, RZ, UR18, !P1 ;  /* 0x00000012ff007c0c */ /* 0x000fe2000cf25670 */
[----:B------:R-:W-:Y:S01]  /*0b70*/  NOP ;  /* 0x0000000000007918 */ /* 0x000fe20000000000 */
[----:B----4-:R-:W-:-:S13]  /*0b80*/  ISETP.NE.AND P0, PT, R0, 0x5, PT ;  /* 0x000000050000780c */ /* 0x010fda0003f05270 */
[----:B------:R-:W-:Y:S05]  /*0b90*/  @P0 BRA `(.L_x_13) ;  /* 0x0000000000480947 */ /* 0x000fea0003800000 */
[----:B------:R-:W4:Y:S01]  /*0ba0*/  S2UR UR5, SR_CgaCtaId ;  /* 0x00000000000579c3 */ /* 0x000f220000008800 */
[----:B--23--:R-:W-:Y:S01]  /*0bb0*/  UMOV UR4, 0x400 ;  /* 0x0000040000047882 */ /* 0x00cfe20000000000 */
        /* <DEDUP_REMOVED lines=9> */
[----:B----4-:R-:W-:Y:S01]  /*0c50*/  ULEA UR4, UR5, UR4, 0x18 ;  /* 0x0000000405047291 */ /* 0x010fe2000f8ec0ff */
[----:B------:R-:W2:Y:S11]  /*0c60*/  FENCE.VIEW.ASYNC.S ;  /* 0x00000000000073c6 */ /* 0x000eb60000000000 */
[----:B--2---:R4:W2:Y:S01]  /*0c70*/  SYNCS.EXCH.64 URZ, [UR4+0xe0], UR6 ;  /* 0x0000e00604ff75b2 */ /* 0x0048a20008000100 */
[----:B------:R4:W3:Y:S01]  /*0c80*/  SYNCS.EXCH.64 URZ, [UR4+0xf0], UR8 ;  /* 0x0000f00804ff75b2 */ /* 0x0008e20008000100 */
[----:B------:R4:W1:Y:S01]  /*0c90*/  SYNCS.EXCH.64 URZ, [UR4+0xe8], UR6 ;  /* 0x0000e80604ff75b2 */ /* 0x0008620008000100 */
[----:B------:R4:W1:Y:S02]  /*0ca0*/  SYNCS.EXCH.64 URZ, [UR4+0xf8], UR8 ;  /* 0x0000f80804ff75b2 */ /* 0x0008640008000100 */
[----:B----4-:R-:W-:Y:S01]  /*0cb0*/  NOP ;  /* 0x0000000000007918 */ /* 0x010fe20000000000 */
.L_x_13:
[----:B--23--:R-:W2:Y:S01]  /*0cc0*/  S2UR UR7, SR_CgaCtaId ;  /* 0x00000000000779c3 */ /* 0x00cea20000008800 */
[----:B------:R-:W-:Y:S01]  /*0cd0*/  VOTEU.ALL UP0, P1 ;  /* 0x0000000000ff7886 */ /* 0x000fe20000800000 */
[----:B------:R-:W-:Y:S01]  /*0ce0*/  UMOV UR4, 0x20 ;  /* 0x0000002000047882 */ /* 0x000fe20000000000 */
[----:B------:R-:W-:Y:S01]  /*0cf0*/  NOP ;  /* 0x0000000000007918 */ /* 0x000fe20000000000 */
[----:B-1----:R-:W-:Y:S01]  /*0d00*/  LOP3.LUT R3, R56, 0x1f, RZ, 0xc0, !PT ;  /* 0x0000001f38037812 */ /* 0x002fe200078ec0ff */
[----:B------:R-:W-:Y:S01]  /*0d10*/  UISETP.NE.AND UP4, UPT, UR18, URZ, UPT ;  /* 0x000000ff1200728c */ /* 0x000fe2000bf85270 */
[----:B------:R-:W-:Y:S01]  /*0d20*/  @!UP0 UMOV UR6, 0x400 ;  /* 0x0000040000068882 */ /* 0x000fe20000000000 */
[----:B------:R-:W-:-:S04]  /*0d30*/  @!UP0 UIADD3 UR4, UPT, UPT, -UR4, 0x100000, URZ ;  /* 0x0010000004048890 */ /* 0x000fc8000fffe1ff */
[----:B------:R-:W-:Y:S02]  /*0d40*/  @!UP0 USHF.L.U32 UR5, UR4, 0xb, URZ ;  /* 0x0000000b04058899 */ /* 0x000fe400080006ff */
[----:B------:R-:W-:Y:S02]  /*0d50*/  @!UP0 USHF.L.U32 UR4, UR4, 0x1, URZ ;  /* 0x0000000104048899 */ /* 0x000fe400080006ff */
[----:B--2---:R-:W-:Y:S01]  /*0d60*/  @!UP0 ULEA UR6, UR7, UR6, 0x18 ;  /* 0x0000000607068291 */ /* 0x004fe2000f8ec0ff */
[----:B------:R-:W1:Y:S01]  /*0d70*/  LDCU UR7, c[0x0][0x36c] ;  /* 0x00006d80ff0777ac */ /* 0x000e620008000800 */
[----:B------:R-:W-:Y:S01]  /*0d80*/  VOTEU.ALL UP0, P1 ;  /* 0x0000000000ff7886 */ /* 0x000fe20000800000 */
[----:B------:R-:W2:Y:S09]  /*0d90*/  FENCE.VIEW.ASYNC.S ;  /* 0x00000000000073c6 */ /* 0x000eb20000000000 */
[----:B--2---:R2:W3:Y:S01]  /*0da0*/  @!UP0 SYNCS.EXCH.64 URZ, [UR6+0x100], UR4 ;  /* 0x0001000406ff85b2 */ /* 0x0044e20008000100 */
[----:B-1----:R-:W-:-:S09]  /*0db0*/  UISETP.EQ.U32.AND UP6, UPT, UR7, 0x1, UPT ;  /* 0x000000010700788c */ /* 0x002fd2000bfc2070 */
[----:B--2---:R-:W-:Y:S05]  /*0dc0*/  BRA.U !UP6, `(.L_x_14) ;  /* 0x000000010e087547 */ /* 0x004fea000b800000 */
[----:B---3--:R-:W-:Y:S01]  /*0dd0*/  UCGABAR_ARV ;  /* 0x00000000000079c7 */ /* 0x008fe20008000000 */
[----:B------:R-:W-:Y:S05]  /*0de0*/  BRA `(.L_x_15) ;  /* 0x0000000000047947 */ /* 0x000fea0003800000 */
.L_x_14:
[----:B---3--:R-:W-:Y:S01]  /*0df0*/  NOP ;  /* 0x0000000000007918 */ /* 0x008fe20000000000 */
.L_x_15:
[----:B------:R-:W1:Y:S01]  /*0e00*/  S2UR UR20, SR_CTAID.X ;  /* 0x00000000001479c3 */ /* 0x000e620000002500 */
[----:B------:R-:W-:-:S05]  /*0e10*/  CS2R.32 R67, SR_CgaSize ;  /* 0x0000000000437805 */ /* 0x000fca0000008a00 */
[----:B------:R-:W-:-:S05]  /*0e20*/  IMAD R67, R67, -0xa0, RZ ;  /* 0xffffff6043437824 */ /* 0x000fca00078e02ff */
[----:B------:R-:W-:-:S14]  /*0e30*/  R2UR UR5, R67 ;  /* 0x00000000430572ca */ /* 0x000fdc00000e0000 */
[----:B------:R-:W2:Y:S01]  /*0e40*/  LDCU UR5, c[0x0][UR5+0x2b0] ;  /* 0x00005600050577ac */ /* 0x000ea20008000800 */
[----:B------:R-:W-:-:S05]  /*0e50*/  CS2R.32 R67, SR_CgaSize ;  /* 0x0000000000437805 */ /* 0x000fca0000008a00 */
[----:B------:R-:W-:-:S05]  /*0e60*/  IMAD R67, R67, -0xa0, RZ ;  /* 0xffffff6043437824 */ /* 0x000fca00078e02ff */
[----:B------:R-:W-:-:S14]  /*0e70*/  R2UR UR4, R67 ;  /* 0x00000000430472ca */ /* 0x000fdc00000e0000 */
[----:B------:R-:W3:Y:S01]  /*0e80*/  LDCU UR4, c[0x0][UR4+0x2b4] ;  /* 0x00005680040477ac */ /* 0x000ee20008000800 */
[----:B------:R-:W4:Y:S01]  /*0e90*/  S2UR UR21, SR_CTAID.Y ;  /* 0x00000000001579c3 */ /* 0x000f220000002600 */
[----:B------:R-:W-:-:S05]  /*0ea0*/  CS2R.32 R67, SR_CgaSize ;  /* 0x0000000000437805 */ /* 0x000fca0000008a00 */
[----:B------:R-:W-:-:S05]  /*0eb0*/  IMAD R67, R67, -0xa0, RZ ;  /* 0xffffff6043437824 */ /* 0x000fca00078e02ff */
[----:B------:R-:W-:-:S14]  /*0ec0*/  R2UR UR7, R67 ;  /* 0x00000000430772ca */ /* 0x000fdc00000e0000 */
[----:B------:R-:W3:Y:S01]  /*0ed0*/  LDCU UR7, c[0x0][UR7+0x2a0] ;  /* 0x00005400070777ac */ /* 0x000ee20008000800 */
[----:B------:R-:W-:-:S05]  /*0ee0*/  CS2R.32 R67, SR_CgaSize ;  /* 0x0000000000437805 */ /* 0x000fca0000008a00 */
[----:B------:R-:W-:-:S05]  /*0ef0*/  IMAD R67, R67, -0xa0, RZ ;  /* 0xffffff6043437824 */ /* 0x000fca00078e02ff */
[----:B------:R-:W-:-:S14]  /*0f00*/  R2UR UR8, R67 ;  /* 0x00000000430872ca */ /* 0x000fdc00000e0000 */
[----:B------:R-:W3:Y:S01]  /*0f10*/  LDCU UR8, c[0x0][UR8+0x2a4] ;  /* 0x00005480080877ac */ /* 0x000ee20008000800 */
[----:B------:R-:W3:Y:S01]  /*0f20*/  LDCU UR19, c[0x0][0xb24] ;  /* 0x00016480ff1377ac */ /* 0x000ee20008000800 */
[----:B------:R-:W3:Y:S01]  /*0f30*/  LDCU UR39, c[0x0][0xb24] ;  /* 0x00016480ff2777ac */ /* 0x000ee20008000800 */
[----:B-1----:R-:W-:Y:S01]  /*0f40*/  I2FP.F32.U32 R2, UR20 ;  /* 0x0000001400027c45 */ /* 0x002fe20008201000 */
[----:B------:R-:W1:Y:S04]  /*0f50*/  LDCU UR24, c[0x0][0xb30] ;  /* 0x00016600ff1877ac */ /* 0x000e680008000800 */
[----:B--2---:R-:W-:Y:S01]  /*0f60*/  FMUL R2, R2, UR5 ;  /* 0x0000000502027c20 */ /* 0x004fe20008400000 */
[----:B----4-:R-:W-:-:S05]  /*0f70*/  I2FP.F32.U32 R0, UR21 ;  /* 0x0000001500007c45 */ /* 0x010fca0008201000 */
[----:B------:R-:W2:Y:S01]  /*0f80*/  F2I.U32.TRUNC.NTZ R2, R2 ;  /* 0x0000000200027305 */ /* 0x000ea2000020f000 */
[----:B---3--:R-:W-:-:S07]  /*0f90*/  FMUL R0, R0, UR4 ;  /* 0x0000000400007c20 */ /* 0x008fce0008400000 */
[----:B------:R-:W3:Y:S01]  /*0fa0*/  F2I.U32.TRUNC.NTZ R0, R0 ;  /* 0x0000000000007305 */ /* 0x000ee2000020f000 */
[----:B--2---:R-:W-:Y:S02]  /*0fb0*/  R2UR UR4, R2 ;  /* 0x00000000020472ca */ /* 0x004fe400000e0000 */
[----:B------:R-:W-:Y:S02]  /*0fc0*/  PRMT R2, RZ, 0x7610, R2 ;  /* 0x00007610ff027816 */ /* 0x000fe40000000002 */
[----:B---3--:R-:W-:Y:S02]  /*0fd0*/  R2UR UR6, R0 ;  /* 0x00000000000672ca */ /* 0x008fe400000e0000 */
[----:B------:R-:W-:-:S07]  /*0fe0*/  PRMT R0, RZ, 0x7610, R0 ;  /* 0x00007610ff007816 */ /* 0x000fce0000000000 */
[----:B------:R-:W-:-:S04]  /*0ff0*/  UIADD3 UR5, UPT, UPT, -UR4, URZ, URZ ;  /* 0x000000ff04057290 */ /* 0x000fc8000fffe1ff */
[----:B------:R-:W-:Y:S02]  /*1000*/  UIMAD UR5, UR7, UR5, UR20 ;  /* 0x00000005070572a4 */ /* 0x000fe4000f8e0214 */
[----:B------:R-:W-:-:S04]  /*1010*/  UIADD3 UR4, UPT, UPT, -UR6, URZ, URZ ;  /* 0x000000ff06047290 */ /* 0x000fc8000fffe1ff */
[----:B------:R-:W-:Y:S01]  /*1020*/  IMAD.U32 R67, RZ, RZ, UR5 ;  /* 0x00000005ff437e24 */ /* 0x000fe2000f8e00ff */
[----:B------:R-:W-:-:S06]  /*1030*/  UIMAD UR4, UR8, UR4, UR21 ;  /* 0x00000004080472a4 */ /* 0x000fcc000f8e0215 */
[----:B------:R-:W-:Y:S01]  /*1040*/  IMAD.U32 R66, RZ, RZ, UR4 ;  /* 0x00000004ff427e24 */ /* 0x000fe2000f8e00ff */
[----:B-1----:R-:W-:Y:S06]  /*1050*/  BRA.U UP4, `(.L_x_16) ;  /* 0x0000000104307547 */ /* 0x002fec000b800000 */
[----:B------:R-:W-:Y:S01]  /*1060*/  R2UR UR5, R66 ;  /* 0x00000000420572ca */ /* 0x000fe200000e0000 */
[----:B------:R-:W-:Y:S01]  /*1070*/  UMOV UR7, 0x3 ;  /* 0x0000000300077882 */ /* 0x000fe20000000000 */
[----:B------:R-:W-:-:S11]  /*1080*/  R2UR UR4, R67 ;  /* 0x00000000430472ca */ /* 0x000fd600000e0000 */
[----:B------:R-:W-:-:S04]  /*1090*/  UISETP.NE.AND UP0, UPT, UR5, URZ, UPT ;  /* 0x000000ff0500728c */ /* 0x000fc8000bf05270 */
[----:B------:R-:W-:Y:S02]  /*10a0*/  UISETP.LT.U32.OR UP0, UPT, UR4, 0x2, !UP0 ;  /* 0x000000020400788c */ /* 0x000fe4000c701470 */
[----:B------:R-:W-:Y:S02]  /*10b0*/  ULOP3.LUT UR4, UR4, 0xfffffffe, URZ, 0xc0, !UPT ;  /* 0xfffffffe04047892 */ /* 0x000fe4000f8ec0ff */
[----:B------:R-:W-:Y:S02]  /*10c0*/  USEL UR6, URZ, 0x1, !UP0 ;  /* 0x00000001ff067887 */ /* 0x000fe4000c000000 */
[----:B------:R-:W-:Y:S02]  /*10d0*/  USEL UR5, URZ, 0x2, !UP0 ;  /* 0x00000002ff057887 */ /* 0x000fe4000c000000 */
[----:B------:R-:W-:Y:S02]  /*10e0*/  USHF.L.U32 UR4, UR7, UR4, URZ ;  /* 0x0000000407047299 */ /* 0x000fe400080006ff */
[----:B------:R-:W-:-:S04]  /*10f0*/  UIADD3 UR5, UPT, UPT, UR6, UR5, URZ ;  /* 0x0000000506057290 */ /* 0x000fc8000fffe0ff */
[----:B------:R-:W-:Y:S02]  /*1100*/  IMAD.U32 R0, RZ, RZ, UR4 ;  /* 0x00000004ff007e24 */ /* 0x000fe4000f8e00ff */
[----:B------:R-:W-:-:S07]  /*1110*/  IMAD.U32 R2, RZ, RZ, UR5 ;  /* 0x00000005ff027e24 */ /* 0x000fce000f8e00ff */
.L_x_16:
[----:B------:R-:W1:Y:S01]  /*1120*/  S2UR UR52, SR_CTAID.Z ;  /* 0x00000000003479c3 */ /* 0x000e620000002700 */
[----:B------:R-:W-:Y:S01]  /*1130*/  UISETP.GE.AND UP0, UPT, UR19, 0x1, UPT ;  /* 0x000000011300788c */ /* 0x000fe2000bf06270 */
[----:B------:R-:W-:-:S08]  /*1140*/  UMOV UR51, UR20 ;  /* 0x0000001400337c82 */ /* 0x000fd00008000000 */
[----:B------:R-:W-:Y:S05]  /*1150*/  BRA.U !UP0, `(.L_x_17) ;  /* 0x0000000108d47547 */ /* 0x000fea000b800000 */
[----:B------:R-:W2:Y:S01]  /*1160*/  LDCU.128 UR12, c[0x0][0xb10] ;  /* 0x00016200ff0c77ac */ /* 0x000ea20008000c00 */
[----:B------:R-:W3:Y:S01]  /*1170*/  LDCU UR22, c[0x0][0xb0c] ;  /* 0x00016180ff1677ac */ /* 0x000ee20008000800 */
[----:B------:R-:W4:Y:S01]  /*1180*/  LDCU UR6, c[0x0][0x370] ;  /* 0x00006e00ff0677ac */ /* 0x000f220008000800 */
[----:B------:R-:W1:Y:S01]  /*1190*/  LDCU UR7, c[0x0][0x374] ;  /* 0x00006e80ff0777ac */ /* 0x000e620008000800 */
[----:B------:R-:W1:Y:S01]  /*11a0*/  LDCU UR23, c[0x0][0xb20] ;  /* 0x00016400ff1777ac */ /* 0x000e620008000800 */
[----:B--2---:R-:W-:Y:S02]  /*11b0*/  UIMAD.WIDE.U32 UR4, UR20, UR12, URZ ;  /* 0x0000000c140472a5 */ /* 0x004fe4000f8e00ff */
[----:B---3--:R-:W-:Y:S01]  /*11c0*/  UISETP.NE.AND UP0, UPT, UR22, 0x1, UPT ;  /* 0x000000011600788c */ /* 0x008fe2000bf05270 */
[----:B------:R-:W2:Y:S01]  /*11d0*/  LDCU.64 UR8, c[0x0][0xb28] ;  /* 0x00016500ff0877ac */ /* 0x000ea20008000a00 */
[----:B----4-:R-:W-:-:S03]  /*11e0*/  UIMAD.WIDE.U32 UR10, UR6, UR12, URZ ;  /* 0x0000000c060a72a5 */ /* 0x010fc6000f8e00ff */
[----:B------:R-:W-:Y:S01]  /*11f0*/  UMOV UR4, UR5 ;  /* 0x0000000500047c82 */ /* 0x000fe20008000000 */
[----:B------:R-:W-:Y:S02]  /*1200*/  UISETP.NE.AND UP2, UPT, UR19, 0x1, UPT ;  /* 0x000000011300788c */ /* 0x000fe4000bf45270 */
[----:B------:R-:W-:Y:S01]  /*1210*/  USHF.R.U32.HI UR4, URZ, UR13, UR4 ;  /* 0x0000000dff047299 */ /* 0x000fe20008011604 */
[----:B------:R-:W-:Y:S01]  /*1220*/  UMOV UR10, UR11 ;  /* 0x0000000b000a7c82 */ /* 0x000fe20008000000 */
[----:B------:R-:W-:Y:S02]  /*1230*/  UIMAD.WIDE.U32 UR16, UR21, UR15, URZ ;  /* 0x0000000f151072a5 */ /* 0x000fe4000f8e00ff */
[----:B------:R-:W-:Y:S02]  /*1240*/  USEL UR5, UR20, UR4, !UP0 ;  /* 0x0000000414057287 */ /* 0x000fe4000c000000 */
[----:B------:R-:W-:Y:S02]  /*1250*/  @UP0 USHF.R.U32.HI UR6, URZ, UR13, UR10 ;  /* 0x0000000dff060299 */ /* 0x000fe4000801160a */
[----:B------:R-:W-:-:S02]  /*1260*/  UISETP.NE.AND UP0, UPT, UR14, 0x1, UPT ;  /* 0x000000010e00788c */ /* 0x000fc4000bf05270 */
[----:B-1----:R-:W-:Y:S02]  /*1270*/  UIMAD.WIDE.U32 UR10, UR7, UR15, URZ ;  /* 0x0000000f070a72a5 */ /* 0x002fe4000f8e00ff */
[----:B--2---:R-:W-:Y:S01]  /*1280*/  UIMAD.WIDE.U32 UR12, UR6, UR8, URZ ;  /* 0x00000008060c72a5 */ /* 0x004fe2000f8e00ff */
[----:B------:R-:W-:Y:S01]  /*1290*/  UMOV UR4, UR17 ;  /* 0x0000001100047c82 */ /* 0x000fe20008000000 */
[----:B------:R-:W-:-:S03]  /*12a0*/  UIADD3 UR51, UPT, UPT, -UR5, URZ, URZ ;  /* 0x000000ff05337290 */ /* 0x000fc6000fffe1ff */
[----:B------:R-:W-:Y:S01]  /*12b0*/  UMOV UR10, UR11 ;  /* 0x0000000b000a7c82 */ /* 0x000fe20008000000 */
[----:B------:R-:W-:Y:S02]  /*12c0*/  USHF.R.U32.HI UR4, URZ, UR23, UR4 ;  /* 0x00000017ff047299 */ /* 0x000fe40008011604 */
[----:B------:R-:W-:Y:S01]  /*12d0*/  @UP0 USHF.R.U32.HI UR7, URZ, UR23, UR10 ;  /* 0x00000017ff070299 */ /* 0x000fe2000801160a */
[----:B------:R-:W-:Y:S01]  /*12e0*/  UMOV UR12, UR13 ;  /* 0x0000000d000c7c82 */ /* 0x000fe20008000000 */
[----:B------:R-:W-:Y:S02]  /*12f0*/  USEL UR4, UR21, UR4, !UP0 ;  /* 0x0000000415047287 */ /* 0x000fe4000c000000 */
[----:B------:R-:W-:Y:S02]  /*1300*/  UIMAD.WIDE.U32 UR10, UR7, UR8, URZ ;  /* 0x00000008070a72a5 */ /* 0x000fe4000f8e00ff */
[----:B------:R-:W-:Y:S02]  /*1310*/  @UP2 USHF.R.U32.HI UR6, URZ, UR9, UR12 ;  /* 0x00000009ff062299 */ /* 0x000fe4000801160c */
[----:B------:R-:W-:-:S02]  /*1320*/  UIMAD.WIDE.U32 UR12, UR4, UR8, URZ ;  /* 0x00000008040c72a5 */ /* 0x000fc4000f8e00ff */
[----:B------:R-:W-:Y:S01]  /*1330*/  UIMAD UR51, UR22, UR51, UR20 ;  /* 0x00000033163372a4 */ /* 0x000fe2000f8e0214 */
[----:B------:R-:W-:Y:S02]  /*1340*/  UMOV UR10, UR11 ;  /* 0x0000000b000a7c82 */ /* 0x000fe40008000000 */
[----:B------:R-:W-:Y:S02]  /*1350*/  @UP2 USHF.R.U32.HI UR7, URZ, UR9, UR10 ;  /* 0x00000009ff072299 */ /* 0x000fe4000801160a */
[----:B------:R-:W-:Y:S02]  /*1360*/  UIMAD UR10, UR6, UR19, URZ ;  /* 0x00000013060a72a4 */ /* 0x000fe4000f8e02ff */
[----:B------:R-:W-:-:S04]  /*1370*/  UIMAD UR7, UR7, UR19, URZ ;  /* 0x00000013070772a4 */ /* 0x000fc8000f8e02ff */
[----:B------:R-:W-:-:S03]  /*1380*/  UISETP.GE.AND UP0, UPT, UR4, UR7, UPT ;  /* 0x000000070400728c */ /* 0x000fc6000bf06270 */
[----:B------:R-:W-:Y:S01]  /*1390*/  UMOV UR7, UR13 ;  /* 0x0000000d00077c82 */ /* 0x000fe20008000000 */
[----:B------:R-:W-:Y:S02]  /*13a0*/  UISETP.GE.OR UP0, UPT, UR5, UR10, UP0 ;  /* 0x0000000a0500728c */ /* 0x000fe40008706670 */
[----:B------:R-:W-:Y:S02]  /*13b0*/  UIMAD.WIDE.U32 UR10, UR5, UR8, URZ ;  /* 0x00000008050a72a5 */ /* 0x000fe4000f8e00ff */
[----:B------:R-:W-:Y:S02]  /*13c0*/  USHF.R.U32.HI UR7, URZ, UR9, UR7 ;  /* 0x00000009ff077299 */ /* 0x000fe40008011607 */
[----:B------:R-:W-:Y:S02]  /*13d0*/  UIADD3 UR10, UPT, UPT, -UR4, URZ, URZ ;  /* 0x000000ff040a7290 */ /* 0x000fe4000fffe1ff */
[----:B------:R-:W-:Y:S02]  /*13e0*/  USEL UR7, UR4, UR7, !UP2 ;  /* 0x0000000704077287 */ /* 0x000fe4000d000000 */
[----:B------:R-:W-:Y:S01]  /*13f0*/  UIMAD UR10, UR14, UR10, UR21 ;  /* 0x0000000a0e0a72a4 */ /* 0x000fe2000f8e0215 */
[----:B------:R-:W-:-:S02]  /*1400*/  @!UP0 UMOV UR8, UR11 ;  /* 0x0000000b00088c82 */ /* 0x000fc40008000000 */
[----:B------:R-:W-:Y:S02]  /*1410*/  @!UP0 USHF.R.U32.HI UR8, URZ, UR9, UR8 ;  /* 0x00000009ff088299 */ /* 0x000fe40008011608 */
[----:B------:R-:W-:Y:S02]  /*1420*/  UIADD3 UR9, UPT, UPT, -UR7, URZ, URZ ;  /* 0x000000ff07097290 */ /* 0x000fe4000fffe1ff */
[----:B------:R-:W-:Y:S02]  /*1430*/  @!UP0 USEL UR8, UR5, UR8, !UP2 ;  /* 0x0000000805088287 */ /* 0x000fe4000d000000 */
[----:B------:R-:W-:Y:S02]  /*1440*/  UIMAD UR9, UR19, UR9, UR4 ;  /* 0x00000009130972a4 */ /* 0x000fe4000f8e0204 */
[----:B------:R-:W-:Y:S02]  /*1450*/  @!UP0 UIADD3 UR7, UPT, UPT, UR7, -UR8, URZ ;  /* 0x8000000807078290 */ /* 0x000fe4000fffe0ff */
[----:B------:R-:W-:-:S02]  /*1460*/  @!UP0 UIMAD UR6, UR9, UR6, UR8 ;  /* 0x00000006090682a4 */ /* 0x000fc4000f8e0208 */
[----:B------:R-:W-:-:S04]  /*1470*/  @!UP0 UIMAD UR4, UR7, UR19, UR5 ;  /* 0x00000013070482a4 */ /* 0x000fc8000f8e0205 */
[----:B------:R-:W-:Y:S01]  /*1480*/  UIMAD UR21, UR4, UR14, UR10 ;  /* 0x0000000e041572a4 */ /* 0x000fe2000f8e020a */
[----:B------:R-:W-:Y:S02]  /*1490*/  @!UP0 UMOV UR5, UR6 ;  /* 0x0000000600058c82 */ /* 0x000fe40008000000 */
[----:B------:R-:W-:-:S12]  /*14a0*/  UIMAD UR51, UR5, UR22, UR51 ;  /* 0x00000016053372a4 */ /* 0x000fd8000f8e0233 */
.L_x_17:
[----:B------:R-:W-:-:S09]  /*14b0*/  UISETP.NE.AND UP0, UPT, UR24, 0x1, UPT ;  /* 0x000000011800788c */ /* 0x000fd2000bf05270 */
[----:B------:R-:W-:Y:S05]  /*14c0*/  BRA.U UP0, `(.L_x_18) ;  /* 0x0000000100407547 */ /* 0x000fea000b800000 */
[----:B------:R-:W2:Y:S01]  /*14d0*/  LDCU.128 UR8, c[0x0][0xb10] ;  /* 0x00016200ff0877ac */ /* 0x000ea20008000c00 */
[----:B------:R-:W3:Y:S01]  /*14e0*/  LDCU UR12, c[0x0][0xb0c] ;  /* 0x00016180ff0c77ac */ /* 0x000ee20008000800 */
[----:B------:R-:W4:Y:S01]  /*14f0*/  LDCU UR13, c[0x0][0xb20] ;  /* 0x00016400ff0d77ac */ /* 0x000f220008000800 */
[----:B--2---:R-:W-:Y:S02]  /*1500*/  UIMAD.WIDE.U32 UR4, UR51, UR8, URZ ;  /* 0x00000008330472a5 */ /* 0x004fe4000f8e00ff */
[----:B------:R-:W-:Y:S02]  /*1510*/  UIMAD.WIDE.U32 UR6, UR21, UR11, URZ ;  /* 0x0000000b150672a5 */ /* 0x000fe4000f8e00ff */
[----:B---3--:R-:W-:Y:S02]  /*1520*/  UISETP.NE.AND UP0, UPT, UR12, 0x1, UPT ;  /* 0x000000010c00788c */ /* 0x008fe4000bf05270 */
[----:B------:R-:W-:-:S03]  /*1530*/  USHF.R.U32.HI UR5, URZ, UR9, UR5 ;  /* 0x00000009ff057299 */ /* 0x000fc60008011605 */
[----:B------:R-:W-:Y:S01]  /*1540*/  UMOV UR4, UR7 ;  /* 0x0000000700047c82 */ /* 0x000fe20008000000 */
[----:B------:R-:W-:Y:S02]  /*1550*/  USEL UR5, UR51, UR5, !UP0 ;  /* 0x0000000533057287 */ /* 0x000fe4000c000000 */
[----:B------:R-:W-:Y:S02]  /*1560*/  UISETP.NE.AND UP0, UPT, UR10, 0x1, UPT ;  /* 0x000000010a00788c */ /* 0x000fe4000bf05270 */
[----:B----4-:R-:W-:-:S04]  /*1570*/  USHF.R.U32.HI UR4, URZ, UR13, UR4 ;  /* 0x0000000dff047299 */ /* 0x010fc80008011604 */
[----:B------:R-:W-:-:S04]  /*1580*/  USEL UR4, UR21, UR4, !UP0 ;  /* 0x0000000415047287 */ /* 0x000fc8000c000000 */
[----:B------:R-:W-:Y:S02]  /*1590*/  UIADD3 UR6, UPT, UPT, -UR4, UR5, URZ ;  /* 0x0000000504067290 */ /* 0x000fe4000fffe1ff */
[----:B------:R-:W-:Y:S02]  /*15a0*/  UIADD3 UR4, UPT, UPT, UR4, -UR5, URZ ;  /* 0x8000000504047290 */ /* 0x000fe4000fffe0ff */
[----:B------:R-:W-:Y:S02]  /*15b0*/  UIMAD UR21, UR6, UR10, UR21 ;  /* 0x0000000a061572a4 */ /* 0x000fe4000f8e0215 */
[----:B------:R-:W-:-:S12]  /*15c0*/  UIMAD UR51, UR4, UR12, UR51 ;  /* 0x0000000c043372a4 */ /* 0x000fd8000f8e0233 */
.L_x_18:
[----:B------:R-:W-:Y:S05]  /*15d0*/  BRA.U !UP6, `(.L_x_19) ;  /* 0x000000010e0c7547 */ /* 0x000fea000b800000 */
[----:B------:R-:W-:Y:S01]  /*15e0*/  UCGABAR_WAIT ;  /* 0x0000000000007dc7 */ /* 0x000fe20008000000 */
[----:B------:R-:W-:Y:S01]  /*15f0*/  CCTL.IVALL ;  /* 0x00000000ff00798f */ /* 0x000fe20002000000 */
[----:B------:R-:W-:Y:S05]  /*1600*/  BRA `(.L_x_20) ;  /* 0x0000000000047947 */ /* 0x000fea0003800000 */
.L_x_19:
[----:B------:R-:W-:Y:S06]  /*1610*/  BAR.SYNC.DEFER_BLOCKING 0x0 ;  /* 0x0000000000007b1d */ /* 0x000fec0000010000 */
.L_x_20:
[----:B------:R-:W-:Y:S05]  /*1620*/  BRA.U UP5, `(.L_x_21) ;  /* 0x0000001905847547 */ /* 0x000fea000b800000 */
[----:B------:R-:W2:Y:S01]  /*1630*/  LDCU UR5, c[0x0][0x388] ;  /* 0x00007100ff0577ac */ /* 0x000ea20008000800 */
[----:B------:R-:W-:Y:S01]  /*1640*/  PLOP3.LUT P1, PT, PT, PT, UP3, 0x80, 0x8 ;  /* 0x000000000008781c */ /* 0x000fe20003f2f038 */
[----:B------:R-:W-:Y:S01]  /*1650*/  IMAD.MOV.U32 R2, RZ, RZ, RZ ;  /* 0x000000ffff027224 */ /* 0x000fe200078e00ff */
[----:B------:R-:W-:Y:S01]  /*1660*/  ISETP.EQ.OR P2, PT, R3, RZ, P3 ;  /* 0x000000ff0300720c */ /* 0x000fe20001f42670 */
[----:B------:R-:W3:Y:S01]  /*1670*/  LDCU UR6, c[0x0][0x38c] ;  /* 0x00007180ff0677ac */ /* 0x000ee20008000800 */
[----:B------:R-:W-:Y:S01]  /*1680*/  PLOP3.LUT P1, PT, P1, PT, PT, 0x8, 0x80 ;  /* 0x000000000080781c */ /* 0x000fe20000f2e170 */
[----:B------:R-:W4:Y:S01]  /*1690*/  LDCU UR48, c[0x0][0x390] ;  /* 0x00007200ff3077ac */ /* 0x000f220008000800 */
[----:B------:R-:W-:Y:S01]  /*16a0*/  UISETP.NE.AND UP1, UPT, UR18, URZ, UPT ;  /* 0x000000ff1200728c */ /* 0x000fe2000bf25270 */
[----:B------:R-:W3:Y:S01]  /*16b0*/  LDCU UR47, c[0x0][0x370] ;  /* 0x00006e00ff2f77ac */ /* 0x000ee20008000800 */
[----:B--2---:R-:W-:Y:S01]  /*16c0*/  UIADD3 UR5, UPT, UPT, UR5, 0x1f, URZ ;  /* 0x0000001f05057890 */ /* 0x004fe2000fffe0ff */
[----:B------:R-:W2:Y:S03]  /*16d0*/  LDCU.64 UR36, c[0x0][0x348] ;  /* 0x00006900ff2477ac */ /* 0x000ea60008000a00 */
[----:B------:R-:W-:-:S02]  /*16e0*/  USHF.R.S32.HI UR4, URZ, 0x1f, UR5 ;  /* 0x0000001fff047899 */ /* 0x000fc40008011405 */
[----:B-1----:R-:W-:Y:S02]  /*16f0*/  USHF.L.U32 UR52, UR20, 0x7, URZ ;  /* 0x0000000714347899 */ /* 0x002fe400080006ff */
[----:B------:R-:W-:Y:S02]  /*1700*/  ULEA.HI UR4, UR4, UR5, URZ, 0x5 ;  /* 0x0000000504047291 */ /* 0x000fe4000f8f28ff */
[----:B------:R-:W-:Y:S02]  /*1710*/  USHF.L.U32 UR5, UR20, 0x6, URZ ;  /* 0x0000000614057899 */ /* 0x000fe400080006ff */
[----:B------:R-:W-:Y:S02]  /*1720*/  USHF.R.S32.HI UR4, URZ, 0x5, UR4 ;  /* 0x00000005ff047899 */ /* 0x000fe40008011404 */
[----:B------:R-:W-:Y:S02]  /*1730*/  ULOP3.LUT UR50, UR5, 0x40, URZ, 0xc0, !UPT ;  /* 0x0000004005327892 */ /* 0x000fe4000f8ec0ff */
[----:B---3--:R-:W-:Y:S01]  /*1740*/  UIMAD UR4, UR4, UR6, URZ ;  /* 0x00000006040472a4 */ /* 0x008fe2000f8e02ff */
[----:B------:R-:W1:Y:S03]  /*1750*/  LDCU UR46, c[0x0][0x374] ;  /* 0x00006e80ff2e77ac */ /* 0x000e660008000800 */
[----:B----4-:R-:W-:-:S02]  /*1760*/  UIMAD UR48, UR4, UR48, URZ ;  /* 0x00000030043072a4 */ /* 0x010fc4000f8e02ff */
[----:B------:R-:W-:Y:S02]  /*1770*/  USEL UR33, UR68, 0x2, UP1 ;  /* 0x0000000244217887 */ /* 0x000fe40008800000 */
[----:B------:R-:W-:Y:S02]  /*1780*/  UISETP.NE.AND UP2, UPT, UR48, URZ, UPT ;  /* 0x000000ff3000728c */ /* 0x000fe4000bf45270 */
[----:B------:R-:W-:Y:S01]  /*1790*/  UISETP.LT.U32.AND UP0, UPT, UR48, 0x8, UPT ;  /* 0x000000083000788c */ /* 0x000fe2000bf01070 */
[----:B------:R-:W-:Y:S01]  /*17a0*/  UMOV UR23, 0x1 ;  /* 0x0000000100177882 */ /* 0x000fe20000000000 */
[----:B------:R-:W-:Y:S02]  /*17b0*/  UMOV UR26, URZ ;  /* 0x000000ff001a7c82 */ /* 0x000fe40008000000 */
[----:B------:R-:W-:Y:S01]  /*17c0*/  USEL UR4, UR48, 0x8, UP0 ;  /* 0x0000000830047887 */ /* 0x000fe20008000000 */
[----:B------:R-:W-:Y:S01]  /*17d0*/  UMOV UR27, URZ ;  /* 0x000000ff001b7c82 */ /* 0x000fe20008000000 */
[----:B------:R-:W-:-:S02]  /*17e0*/  UMOV UR34, URZ ;  /* 0x000000ff00227c82 */ /* 0x000fc40008000000 */
[----:B------:R-:W-:Y:S02]  /*17f0*/  UIADD3 UR5, UPT, UPT, UR4, -0x1, URZ ;  /* 0xffffffff04057890 */ /* 0x000fe4000fffe0ff */
[----:B------:R-:W-:Y:S02]  /*1800*/  @!UP2 UIADD3 UR5, UPT, UPT, UR4, URZ, URZ ;  /* 0x000000ff0405a290 */ /* 0x000fe4000fffe0ff */
[----:B------:R-:W-:Y:S02]  /*1810*/  UIADD3 UR45, UPT, UPT, UR48, -UR4, URZ ;  /* 0x80000004302d7290 */ /* 0x000fe4000fffe0ff */
[----:B-12---:R-:W-:-:S12]  /*1820*/  UIADD3 UR49, UPT, UPT, UR5, 0x1, URZ ;  /* 0x0000000105317890 */ /* 0x006fd8000fffe0ff */
.L_x_39:
[----:B------:R-:W1:Y:S01]  /*1830*/  S2UR UR25, SR_CgaCtaId ;  /* 0x00000000001979c3 */ /* 0x000e620000008800 */
[----:B------:R-:W-:Y:S01]  /*1840*/  UMOV UR4, 0x400 ;  /* 0x0000040000047882 */ /* 0x000fe20000000000 */
[----:B------:R-:W-:Y:S01]  /*1850*/  MOV R0, UR23 ;  /* 0x0000001700007c02 */ /* 0x000fe20008000f00 */
[----:B------:R-:W-:Y:S02]  /*1860*/  UISETP.NE.AND UP0, UPT, UR48, URZ, UPT ;  /* 0x000000ff3000728c */ /* 0x000fe4000bf05270 */
[----:B------:R-:W-:Y:S01]  /*1870*/  ULEA UR19, UR21, UR50, 0x7 ;  /* 0x0000003215137291 */ /* 0x000fe2000f8e38ff */
[----:B------:R-:W-:Y:S01]  /*1880*/  SHF.L.U32 R0, R0, 0x1f, RZ ;  /* 0x0000001f00007819 */ /* 0x000fe200000006ff */
[----:B------:R-:W-:Y:S01]  /*1890*/  UMOV UR24, URZ ;  /* 0x000000ff00187c82 */ /* 0x000fe20008000000 */
[----:B------:R-:W-:Y:S01]  /*18a0*/  UMOV UR21, URZ ;  /* 0x000000ff00157c82 */ /* 0x000fe20008000000 */
[----:B------:R-:W-:Y:S01]  /*18b0*/  UMOV UR20, URZ ;  /* 0x000000ff00147c82 */ /* 0x000fe20008000000 */
[----:B-1----:R-:W-:-:S04]  /*18c0*/  ULEA UR25, UR25, UR4, 0x18 ;  /* 0x0000000419197291 */ /* 0x002fc8000f8ec0ff */
[----:B------:R-:W-:-:S09]  /*18d0*/  ULEA UR4, UR26, UR25, 0x3 ;  /* 0x000000191a047291 */ /* 0x000fd2000f8e18ff */
[----:B------:R1:W2:Y:S01]  /*18e0*/  SYNCS.PHASECHK.TRANS64.TRYWAIT P0, [UR4+0x40], R0 ;  /* 0x00004000ff0075a7 */ /* 0x0002a20008001104 */
[----:B------:R-:W-:-:S04]  /*18f0*/  ULEA.HI UR4, UR51, UR51, URZ, 0x1 ;  /* 0x0000003333047291 */ /* 0x000fc8000f8f08ff */
[----:B------:R-:W-:-:S04]  /*1900*/  USHF.L.U32 UR4, UR4, 0x7, URZ ;  /* 0x0000000704047899 */ /* 0x000fc800080006ff */
[----:B------:R-:W-:-:S04]  /*1910*/  ULOP3.LUT UR4, UR4, 0xffffff00, URZ, 0xc0, !UPT ;  /* 0xffffff0004047892 */ /* 0x000fc8000f8ec0ff */
[----:B------:R-:W-:Y:S01]  /*1920*/  ULOP3.LUT UR35, UR4, 0x80, UR52, 0xf8, !UPT ;  /* 0x0000008004237892 */ /* 0x000fe2000f8ef834 */
[----:B------:R-:W-:Y:S11]  /*1930*/  BRA.U !UP0, `(.L_x_22) ;  /* 0x0000000508607547 */ /* 0x000ff6000b800000 */
[----:B------:R-:W3:Y:S01]  /*1940*/  LDCU.128 UR8, c[0x0][0x480] ;  /* 0x00009000ff0877ac */ /* 0x000ee20008000c00 */
[----:B------:R-:W4:Y:S01]  /*1950*/  LDCU.64 UR12, c[0x0][0x490] ;  /* 0x00009200ff0c77ac */ /* 0x000f220008000a00 */
[----:B------:R-:W1:Y:S01]  /*1960*/  LDCU.64 UR20, c[0x0][0x4b0] ;  /* 0x00009600ff1477ac */ /* 0x000e620008000a00 */
[----:B------:R-:W1:Y:S01]  /*1970*/  LDCU.64 UR16, c[0x0][0x4d0] ;  /* 0x00009a00ff1077ac */ /* 0x000e620008000a00 */
[----:B------:R-:W1:Y:S01]  /*1980*/  LDCU UR43, c[0x0][0x390] ;  /* 0x00007200ff2b77ac */ /* 0x000e620008000800 */
[----:B---3--:R-:W-:Y:S02]  /*1990*/  UIMAD.WIDE.U32 UR4, UR35, UR9, URZ ;  /* 0x00000009230472a5 */ /* 0x008fe4000f8e00ff */
[----:B------:R-:W-:Y:S01]  /*19a0*/  UISETP.NE.AND UP0, UPT, UR8, 0x1, UPT ;  /* 0x000000010800788c */ /* 0x000fe2000bf05270 */
[----:B------:R-:W3:Y:S04]  /*19b0*/  LDCU UR44, c[0x0][0x38c] ;  /* 0x00007180ff2c77ac */ /* 0x000ee80008000800 */
[----:B------:R-:W-:Y:S01]  /*19c0*/  UMOV UR4, UR5 ;  /* 0x0000000500047c82 */ /* 0x000fe20008000000 */
[----:B------:R-:W1:Y:S01]  /*19d0*/  LDCU.64 UR14, c[0x0][0x4b8] ;  /* 0x00009700ff0e77ac */ /* 0x000e620008000a00 */
[----:B------:R-:W-:-:S02]  /*19e0*/  USHF.R.U32.HI UR6, URZ, UR10, UR4 ;  /* 0x0000000aff067299 */ /* 0x000fc40008011604 */
[----:B------:R-:W-:Y:S02]  /*19f0*/  UIADD3 UR34, UPT, UPT, UR49, UR27, URZ ;  /* 0x0000001b31227290 */ /* 0x000fe4000fffe0ff */
[----:B------:R-:W-:Y:S02]  /*1a00*/  USEL UR6, UR35, UR6, !UP0 ;  /* 0x0000000623067287 */ /* 0x000fe4000c000000 */
[----:B------:R-:W-:Y:S02]  /*1a10*/  UISETP.NE.AND UP0, UPT, UR11, 0x1, UPT ;  /* 0x000000010b00788c */ /* 0x000fe4000bf05270 */
[----:B----4-:R-:W-:Y:S02]  /*1a20*/  UIMAD.WIDE.U32 UR4, UR6, UR12, URZ ;  /* 0x0000000c060472a5 */ /* 0x010fe4000f8e00ff */
[----:B------:R-:W-:Y:S01]  /*1a30*/  UIADD3 UR7, UPT, UPT, -UR6, URZ, URZ ;  /* 0x000000ff06077290 */ /* 0x000fe2000fffe1ff */
[----:B------:R-:W-:-:S03]  /*1a40*/  UMOV UR24, URZ ;  /* 0x000000ff00187c82 */ /* 0x000fc60008000000 */
[----:B------:R-:W-:Y:S01]  /*1a50*/  UIMAD UR7, UR8, UR7, UR35 ;  /* 0x00000007080772a4 */ /* 0x000fe2000f8e0223 */
[----:B------:R-:W-:Y:S02]  /*1a60*/  UMOV UR4, UR5 ;  /* 0x0000000500047c82 */ /* 0x000fe40008000000 */
[----:B------:R-:W-:Y:S02]  /*1a70*/  USHF.R.U32.HI UR13, URZ, UR13, UR4 ;  /* 0x0000000dff0d7299 */ /* 0x000fe40008011604 */
[----:B------:R-:W4:Y:S02]  /*1a80*/  LDCU.64 UR4, c[0x0][0x4d8] ;  /* 0x00009b00ff0477ac */ /* 0x000f240008000a00 */
[----:B------:R-:W-:-:S04]  /*1a90*/  USEL UR13, UR6, UR13, !UP0 ;  /* 0x0000000d060d7287 */ /* 0x000fc8000c000000 */
[----:B------:R-:W-:-:S04]  /*1aa0*/  UIADD3 UR12, UPT, UPT, -UR13, URZ, URZ ;  /* 0x000000ff0d0c7290 */ /* 0x000fc8000fffe1ff */
[----:B------:R-:W-:Y:S02]  /*1ab0*/  UIMAD UR12, UR11, UR12, UR6 ;  /* 0x0000000c0b0c72a4 */ /* 0x000fe4000f8e0206 */
[----:B-1----:R-:W-:Y:S02]  /*1ac0*/  UIMAD UR11, UR7, UR20, UR16 ;  /* 0x00000014070b72a4 */ /* 0x002fe4000f8e0210 */
[----:B------:R-:W-:Y:S01]  /*1ad0*/  UIMAD UR12, UR12, UR21, UR17 ;  /* 0x000000150c0c72a4 */ /* 0x000fe2000f8e0211 */
[----:B------:R-:W-:Y:S01]  /*1ae0*/  UMOV UR6, UR26 ;  /* 0x0000001a00067c82 */ /* 0x000fe20008000000 */
[----:B------:R-:W-:Y:S01]  /*1af0*/  UMOV UR20, URZ ;  /* 0x000000ff00147c82 */ /* 0x000fe20008000000 */
[----:B---3--:R-:W-:-:S09]  /*1b00*/  UMOV UR21, URZ ;  /* 0x000000ff00157c82 */ /* 0x008fd20008000000 */
.L_x_28:
[----:B------:R-:W-:Y:S01]  /*1b10*/  @!P3 MOV R3, 0xc000 ;  /* 0x0000c0000003b802 */ /* 0x000fe20000000f00 */
[----:B------:R-:W-:Y:S01]  /*1b20*/  ULEA UR9, UR6, UR25, 0x3 ;  /* 0x0000001906097291 */ /* 0x000fe2000f8e18ff */
[----:B-12---:R-:W-:Y:S11]  /*1b30*/  @P0 BRA `(.L_x_23) ;  /* 0x0000000000100947 */ /* 0x006ff60003800000 */
[----:B------:R-:W-:Y:S04]  /*1b40*/  MOV R4, UR23 ;  /* 0x0000001700047c02 */ /* 0x000fe80008000f00 */
[----:B------:R-:W-:Y:S04]  /*1b50*/  SHF.L.U32 R4, R4, 0x1f, RZ ;  /* 0x0000001f04047819 */ /* 0x000fe800000006ff */
[----:B------:R-:W1:Y:S02]  /*1b60*/  SYNCS.PHASECHK.TRANS64.TRYWAIT P0, [UR9+0x40], R4 ;  /* 0x00004004ff0075a7 */ /* 0x000e640008001109 */
[----:B-1----:R-:W-:Y:S05]  /*1b70*/  @!P0 BRA `(.L_x_24) ;  /* 0x000000a400388947 */ /* 0x002fea0003800000 */
.L_x_23:
[----:B------:R2:W-:Y:S01]  /*1b80*/  @!P3 SYNCS.ARRIVE.TRANS64 RZ, [UR9], R3 ;  /* 0x00000003ffffb9a7 */ /* 0x0005e20008000009 */
[----:B------:R-:W-:Y:S04]  /*1b90*/  ULOP3.LUT UR7, UR33, 0x2, URZ, 0xfc, !UPT ;  /* 0x0000000221077892 */ /* 0x000fe8000f8efcff */
[----:B------:R-:W-:Y:S09]  /*1ba0*/  UISETP.NE.AND UP0, UPT, UR7, 0x2, UPT ;  /* 0x000000020700788c */ /* 0x000ff2000bf05270 */
[----:B------:R-:W-:Y:S05]  /*1bb0*/  BRA.U UP0, `(.L_x_25) ;  /* 0x0000000100047547 */ /* 0x000fea000b800000 */
[----:B----4-:R-:W-:Y:S05]  /*1bc0*/  BPT.TRAP 0x1 ;  /* 0x000000040000795c */ /* 0x010fea0000300000 */
.L_x_25:
[----:B------:R-:W-:Y:S04]  /*1bd0*/  BSSY.RECONVERGENT B0, `(.L_x_26) ;  /* 0x0000003000007945 */ /* 0x000fe80003800200 */
[----:B------:R-:W-:Y:S05]  /*1be0*/  @P2 BRA `(.L_x_27) ;  /* 0x0000000000042947 */ /* 0x000fea0003800000 */
[----:B----4-:R-:W-:Y:S05]  /*1bf0*/  BPT.TRAP 0x1 ;  /* 0x000000040000795c */ /* 0x010fea0000300000 */
.L_x_27:
[----:B----4-:R-:W-:Y:S05]  /*1c00*/  BSYNC.RECONVERGENT B0 ;  /* 0x0000000000007941 */ /* 0x010fea0003800200 */
.L_x_26:
[----:B------:R-:W-:Y:S02]  /*1c10*/  UIADD3 UR7, UPT, UPT, UR6, 0x1, URZ ;  /* 0x0000000106077890 */ /* 0x000fe4000fffe0ff */
[----:B------:R-:W-:Y:S02]  /*1c20*/  ULEA UR16, UR6, UR25, 0xd ;  /* 0x0000001906107291 */ /* 0x000fe4000f8e68ff */
[----:B------:R-:W-:Y:S02]  /*1c30*/  UISETP.NE.AND UP0, UPT, UR7, 0x8, UPT ;  /* 0x000000080700788c */ /* 0x000fe4000bf05270 */
[----:B------:R-:W-:Y:S02]  /*1c40*/  UIADD3 UR30, UP1, UPT, UR36, 0x80, URZ ;  /* 0x00000080241e7890 */ /* 0x000fe4000ff3e0ff */
[----:B------:R-:W-:Y:S02]  /*1c50*/  USEL UR8, URZ, 0x1, UP0 ;  /* 0x00000001ff087887 */ /* 0x000fe40008000000 */
[----:B------:R-:W-:Y:S02]  /*1c60*/  USEL UR26, UR7, URZ, UP0 ;  /* 0x000000ff071a7287 */ /* 0x000fe40008000000 */
[----:B------:R-:W-:Y:S02]  /*1c70*/  ULOP3.LUT UR23, UR23, UR8, URZ, 0x3c, !UPT ;  /* 0x0000000817177292 */ /* 0x000fe4000f8e3cff */
[----:B------:R-:W-:Y:S02]  /*1c80*/  ULEA UR7, UR26, UR25, 0x3 ;  /* 0x000000191a077291 */ /* 0x000fe4000f8e18ff */
[----:B------:R-:W-:Y:S02]  /*1c90*/  ULEA UR8, UR6, UR25, 0xe ;  /* 0x0000001906087291 */ /* 0x000fe4000f8e70ff */
[----:B------:R-:W-:Y:S01]  /*1ca0*/  ULOP3.LUT UR9, UR9, 0xfefffff8, URZ, 0xc0, !UPT ;  /* 0xfefffff809097892 */ /* 0x000fe2000f8ec0ff */
[----:B-1----:R-:W-:Y:S01]  /*1cb0*/  MOV R0, UR23 ;  /* 0x0000001700007c02 */ /* 0x002fe20008000f00 */
[----:B------:R-:W-:Y:S02]  /*1cc0*/  USHF.L.U32 UR10, UR24, 0x5, URZ ;  /* 0x00000005180a7899 */ /* 0x000fe400080006ff */
[----:B------:R-:W-:Y:S01]  /*1cd0*/  UIADD3.X UR31, UPT, UPT, URZ, UR37, URZ, UP1, !UPT ;  /* 0x00000025ff1f7290 */ /* 0x000fe20008ffe4ff */
[----:B------:R-:W-:Y:S01]  /*1ce0*/  SHF.L.U32 R0, R0, 0x1f, RZ ;  /* 0x0000001f00007819 */ /* 0x000fe200000006ff */
[----:B------:R-:W-:Y:S02]  /*1cf0*/  UIADD3 UR8, UPT, UPT, UR8, 0x8400, URZ ;  /* 0x0000840008087890 */ /* 0x000fe4000fffe0ff */
[----:B------:R-:W-:Y:S01]  /*1d00*/  UIADD3 UR28, UP0, UPT, UR36, 0x180, URZ ;  /* 0x00000180241c7890 */ /* 0x000fe2000ff1e0ff */
[----:B------:R3:W1:Y:S01]  /*1d10*/  SYNCS.PHASECHK.TRANS64.TRYWAIT P0, [UR7+0x40], R0 ;  /* 0x00004000ff0075a7 */ /* 0x0006620008001107 */
[----:B------:R-:W-:Y:S02]  /*1d20*/  UIMAD UR7, UR20, UR14, UR4 ;  /* 0x0000000e140772a4 */ /* 0x000fe4000f8e0204 */
[----:B------:R-:W-:Y:S02]  /*1d30*/  UIMAD UR6, UR21, UR15, UR5 ;  /* 0x0000000f150672a4 */ /* 0x000fe4000f8e0205 */
[----:B------:R-:W-:Y:S02]  /*1d40*/  UIADD3.X UR29, UPT, UPT, URZ, UR37, URZ, UP0, !UPT ;  /* 0x00000025ff1d7290 */ /* 0x000fe400087fe4ff */
[----:B------:R-:W-:Y:S02]  /*1d50*/  UPRMT UR6, UR7, 0x40, UR6 ;  /* 0x0000004007067896 */ /* 0x000fe40008000006 */
[----:B------:R-:W-:Y:S02]  /*1d60*/  UIADD3 UR16, UPT, UPT, UR16, 0x28400, URZ ;  /* 0x0002840010107890 */ /* 0x000fe4000fffe0ff */
[----:B------:R-:W-:Y:S02]  /*1d70*/  UPRMT UR6, UR6, 0x5410, URZ ;  /* 0x0000541006067896 */ /* 0x000fe400080000ff */
[----:B------:R-:W-:Y:S02]  /*1d80*/  UIADD3 UR32, UPT, UPT, UR20, 0x1, URZ ;  /* 0x0000000114207890 */ /* 0x000fe4000fffe0ff */
[----:B------:R-:W-:Y:S02]  /*1d90*/  UIADD3 UR22, UPT, UPT, UR21, 0x1, URZ ;  /* 0x0000000115167890 */ /* 0x000fe4000fffe0ff */
[----:B------:R-:W-:Y:S02]  /*1da0*/  UISETP.NE.AND UP2, UPT, UR32, UR44, UPT ;  /* 0x0000002c2000728c */ /* 0x000fe4000bf45270 */
[----:B------:R-:W-:Y:S02]  /*1db0*/  UIADD3 UR27, UPT, UPT, UR27, 0x1, URZ ;  /* 0x000000011b1b7890 */ /* 0x000fe4000fffe0ff */
[----:B------:R-:W-:Y:S01]  /*1dc0*/  UIADD3 UR7, UPT, UPT, UR24, 0x1, URZ ;  /* 0x0000000118077890 */ /* 0x000fe2000fffe0ff */
[----:B------:R-:W-:Y:S01]  /*1dd0*/  UMOV UR40, 0x0 ;  /* 0x0000000000287882 */ /* 0x000fe20000000000 */
[----:B------:R-:W-:Y:S01]  /*1de0*/  UMOV UR41, 0x10000000 ;  /* 0x1000000000297882 */ /* 0x000fe20000000000 */
[----:B------:R-:W-:Y:S01]  /*1df0*/  UMOV UR17, UR9 ;  /* 0x0000000900117c82 */ /* 0x000fe20008000000 */
[----:B------:R4:W-:Y:S01]  /*1e00*/  UTMALDG.4D.IM2COL.2CTA [UR8], [UR30], UR6, desc[UR40] ;  /* 0x000028081e0073b4 */ /* 0x0009e20008259006 */
[----:B------:R-:W-:Y:S02]  /*1e10*/  UMOV UR18, UR10 ;  /* 0x0000000a00127c82 */ /* 0x000fe40008000000 */
[----:B------:R-:W-:Y:S04]  /*1e20*/  @UP2 UIADD3 UR22, UPT, UPT, UR21, URZ, URZ ;  /* 0x000000ff15162290 */ /* 0x000fe8000fffe0ff */
[----:B------:R-:W-:Y:S01]  /*1e30*/  UISETP.NE.AND UP0, UPT, UR22, UR43, UPT ;  /* 0x0000002b1600728c */ /* 0x000fe2000bf05270 */
[----:B------:R2:W-:Y:S10]  /*1e40*/  UTMALDG.4D.2CTA [UR16], [UR28], desc[UR40] ;  /* 0x000028101c0075b4 */ /* 0x0005f40008219000 */
[----:B------:R-:W-:Y:S07]  /*1e50*/  @UP0 UIADD3 UR7, UPT, UPT, UR24, URZ, URZ ;  /* 0x000000ff18070290 */ /* 0x000fee000fffe0ff */
[----:B------:R-:W-:Y:S01]  /*1e60*/  UMOV UR24, UR7 ;  /* 0x0000000700187c82 */ /* 0x000fe20008000000 */
[----:B----4-:R-:W-:Y:S01]  /*1e70*/  UMOV UR6, UR26 ;  /* 0x0000001a00067c82 */ /* 0x010fe20008000000 */
[----:B--2---:R-:W-:Y:S02]  /*1e80*/  USEL UR21, UR22, URZ, UP0 ;  /* 0x000000ff16157287 */ /* 0x004fe40008000000 */
[----:B------:R-:W-:Y:S02]  /*1e90*/  UISETP.NE.AND UP0, UPT, UR27, UR34, UPT ;  /* 0x000000221b00728c */ /* 0x000fe4000bf05270 */
[----:B------:R-:W-:Y:S07]  /*1ea0*/  USEL UR20, UR32, URZ, UP2 ;  /* 0x000000ff20147287 */ /* 0x000fee0009000000 */
[----:B---3--:R-:W-:Y:S05]  /*1eb0*/  BRA.U UP0, `(.L_x_28) ;  /* 0xfffffffd00147547 */ /* 0x008fea000b83ffff */
.L_x_22:
[----:B------:R-:W-:Y:S01]  /*1ec0*/  ULEA UR4, UR26, UR25, 0x3 ;  /* 0x000000191a047291 */ /* 0x000fe2000f8e18ff */
[----:B-1----:R-:W-:Y:S01]  /*1ed0*/  MOV R0, UR23 ;  /* 0x0000001700007c02 */ /* 0x002fe20008000f00 */
[----:B------:R-:W-:Y:S01]  /*1ee0*/  @!P1 SYNCS.ARRIVE.TRANS64.A1T0 RZ, [UR25+0xc8], RZ ;  /* 0x0000c8ffffff99a7 */ /* 0x000fe20008100019 */
[----:B------:R-:W-:Y:S02]  /*1ef0*/  UISETP.GE.AND UP0, UPT, UR45, 0x1, UPT ;  /* 0x000000012d00788c */ /* 0x000fe4000bf06270 */
[----:B------:R-:W-:-:S04]  /*1f00*/  SHF.L.U32 R0, R0, 0x1f, RZ ;  /* 0x0000001f00007819 */ /* 0x000fc800000006ff */
[----:B--2---:R1:W2:Y:S03]  /*1f10*/  SYNCS.PHASECHK.TRANS64.TRYWAIT P0, [UR4+0x40], R0 ;  /* 0x00004000ff0075a7 */ /* 0x0042a60008001104 */
[----:B------:R-:W-:Y:S05]  /*1f20*/  BRA.U !UP0, `(.L_x_29) ;  /* 0x00000005085c7547 */ /* 0x000fea000b800000 */
        /* <DEDUP_REMOVED lines=16> */
[----:B------:R-:W-:-:S03]  /*2030*/  UMOV UR32, UR45 ;  /* 0x0000002d00207c82 */ /* 0x000fc60008000000 */
        /* <DEDUP_REMOVED lines=9> */
[----:B---3--:R-:W-:-:S11]  /*20d0*/  UMOV UR6, UR26 ;  /* 0x0000001a00067c82 */ /* 0x008fd60008000000 */
.L_x_35:
[----:B------:R-:W-:Y:S01]  /*20e0*/  @!P3 MOV R3, 0xc000 ;  /* 0x0000c0000003b802 */ /* 0x000fe20000000f00 */
[----:B------:R-:W-:Y:S01]  /*20f0*/  ULEA UR9, UR6, UR25, 0x3 ;  /* 0x0000001906097291 */ /* 0x000fe2000f8e18ff */
[----:B-12---:R-:W-:Y:S11]  /*2100*/  @P0 BRA `(.L_x_30) ;  /* 0x0000000000100947 */ /* 0x006ff60003800000 */
[----:B------:R-:W-:Y:S04]  /*2110*/  MOV R4, UR23 ;  /* 0x0000001700047c02 */ /* 0x000fe80008000f00 */
[----:B------:R-:W-:Y:S04]  /*2120*/  SHF.L.U32 R4, R4, 0x1f, RZ ;  /* 0x0000001f04047819 */ /* 0x000fe800000006ff */
[----:B------:R-:W1:Y:S02]  /*2130*/  SYNCS.PHASECHK.TRANS64.TRYWAIT P0, [UR9+0x40], R4 ;  /* 0x00004004ff0075a7 */ /* 0x000e640008001109 */
[----:B-1----:R-:W-:Y:S05]  /*2140*/  @!P0 BRA `(.L_x_31) ;  /* 0x0000009c00dc8947 */ /* 0x002fea0003800000 */
.L_x_30:
[----:B------:R2:W-:Y:S01]  /*2150*/  @!P3 SYNCS.ARRIVE.TRANS64 RZ, [UR9], R3 ;  /* 0x00000003ffffb9a7 */ /* 0x0005e20008000009 */
[----:B------:R-:W-:Y:S04]  /*2160*/  ULOP3.LUT UR7, UR33, 0x2, URZ, 0xfc, !UPT ;  /* 0x0000000221077892 */ /* 0x000fe8000f8efcff */
[----:B------:R-:W-:Y:S09]  /*2170*/  UISETP.NE.AND UP0, UPT, UR7, 0x2, UPT ;  /* 0x000000020700788c */ /* 0x000ff2000bf05270 */
[----:B------:R-:W-:Y:S05]  /*2180*/  BRA.U UP0, `(.L_x_32) ;  /* 0x0000000100047547 */ /* 0x000fea000b800000 */
[----:B----4-:R-:W-:Y:S05]  /*2190*/  BPT.TRAP 0x1 ;  /* 0x000000040000795c */ /* 0x010fea0000300000 */
.L_x_32:
[----:B------:R-:W-:Y:S04]  /*21a0*/  BSSY.RECONVERGENT B0, `(.L_x_33) ;  /* 0x0000003000007945 */ /* 0x000fe80003800200 */
[----:B------:R-:W-:Y:S05]  /*21b0*/  @P2 BRA `(.L_x_34) ;  /* 0x0000000000042947 */ /* 0x000fea0003800000 */
[----:B----4-:R-:W-:Y:S05]  /*21c0*/  BPT.TRAP 0x1 ;  /* 0x000000040000795c */ /* 0x010fea0000300000 */
.L_x_34:
[----:B----4-:R-:W-:Y:S05]  /*21d0*/  BSYNC.RECONVERGENT B0 ;  /* 0x0000000000007941 */ /* 0x010fea0003800200 */
.L_x_33:
        /* <DEDUP_REMOVED lines=26> */
[----:B------:R-:W-:Y:S01]  /*2380*/  UIADD3 UR7, UPT, UPT, UR24, 0x1, URZ ;  /* 0x0000000118077890 */ /* 0x000fe2000fffe0ff */
[----:B------:R-:W-:Y:S01]  /*2390*/  UMOV UR40, 0x0 ;  /* 0x0000000000287882 */ /* 0x000fe20000000000 */
[----:B------:R-:W-:Y:S01]  /*23a0*/  UMOV UR41, 0x10000000 ;  /* 0x1000000000297882 */ /* 0x000fe20000000000 */
[----:B------:R-:W-:Y:S01]  /*23b0*/  UMOV UR17, UR9 ;  /* 0x0000000900117c82 */ /* 0x000fe20008000000 */
[----:B------:R4:W-:Y:S01]  /*23c0*/  UTMALDG.4D.IM2COL.2CTA [UR8], [UR30], UR6, desc[UR40] ;  /* 0x000028081e0073b4 */ /* 0x0009e20008259006 */
[----:B------:R-:W-:Y:S04]  /*23d0*/  UMOV UR18, UR10 ;  /* 0x0000000a00127c82 */ /* 0x000fe80008000000 */
[----:B------:R-:W-:Y:S04]  /*23e0*/  @UP2 UIADD3 UR22, UPT, UPT, UR21, URZ, URZ ;  /* 0x000000ff15162290 */ /* 0x000fe8000fffe0ff */
[----:B------:R-:W-:Y:S01]  /*23f0*/  UISETP.NE.AND UP0, UPT, UR22, UR43, UPT ;  /* 0x0000002b1600728c */ /* 0x000fe2000bf05270 */
[----:B------:R2:W-:Y:S10]  /*2400*/  UTMALDG.4D.2CTA [UR16], [UR28], desc[UR40] ;  /* 0x000028101c0075b4 */ /* 0x0005f40008219000 */
[----:B------:R-:W-:Y:S07]  /*2410*/  @UP0 UIADD3 UR7, UPT, UPT, UR24, URZ, URZ ;  /* 0x000000ff18070290 */ /* 0x000fee000fffe0ff */
[----:B------:R-:W-:Y:S01]  /*2420*/  UMOV UR24, UR7 ;  /* 0x0000000700187c82 */ /* 0x000fe20008000000 */
[----:B----4-:R-:W-:Y:S02]  /*2430*/  UIADD3 UR6, UPT, UPT, UR32, -0x1, URZ ;  /* 0xffffffff20067890 */ /* 0x010fe4000fffe0ff */
[----:B--2---:R-:W-:Y:S02]  /*2440*/  USEL UR21, UR22, URZ, UP0 ;  /* 0x000000ff16157287 */ /* 0x004fe40008000000 */
[----:B------:R-:W-:Y:S02]  /*2450*/  UISETP.GT.U32.AND UP0, UPT, UR32, 0x1, UPT ;  /* 0x000000012000788c */ /* 0x000fe4000bf04070 */
[----:B------:R-:W-:Y:S01]  /*2460*/  USEL UR20, UR27, URZ, UP2 ;  /* 0x000000ff1b147287 */ /* 0x000fe20009000000 */
[----:B------:R-:W-:Y:S01]  /*2470*/  UMOV UR32, UR6 ;  /* 0x0000000600207c82 */ /* 0x000fe20008000000 */
[----:B------:R-:W-:Y:S05]  /*2480*/  UMOV UR6, UR26 ;  /* 0x0000001a00067c82 */ /* 0x000fea0008000000 */
[----:B---3--:R-:W-:Y:S05]  /*2490*/  BRA.U UP0, `(.L_x_35) ;  /* 0xfffffffd00107547 */ /* 0x008fea000b83ffff */
.L_x_29:
[----:B------:R-:W-:Y:S01]  /*24a0*/  SHF.L.U32 R3, R2, 0x1f, RZ ;  /* 0x0000001f02037819 */ /* 0x000fe200000006ff */
[----:B------:R-:W-:-:S03]  /*24b0*/  NOP ;  /* 0x0000000000007918 */ /* 0x000fc60000000000 */
[----:B-12---:R-:W1:Y:S02]  /*24c0*/  SYNCS.PHASECHK.TRANS64.TRYWAIT P0, [UR25+0xd0], R3 ;  /* 0x0000d003ff0075a7 */ /* 0x006e640008001119 */
[----:B-1----:R-:W-:Y:S05]  /*24d0*/  @!P0 BRA `(.L_x_36) ;  /* 0x0000009c00108947 */ /* 0x002fea0003800000 */
.L_x_185:
[----:B------:R-:W2:Y:S01]  /*24e0*/  LDS.128 R4, [UR25+0x110] ;  /* 0x00011019ff047984 */ /* 0x000ea20008000c00 */
[----:B------:R-:W-:Y:S02]  /*24f0*/  UIADD3 UR4, UPT, UPT, UR25, 0xd8, URZ ;  /* 0x000000d819047890 */ /* 0x000fe4000fffe0ff */
[----:B------:R-:W-:Y:S01]  /*2500*/  UISETP.GE.AND UP0, UPT, UR39, 0x1, UPT ;  /* 0x000000012700788c */ /* 0x000fe2000bf06270 */
[----:B------:R-:W-:Y:S01]  /*2510*/  @!PT LDS RZ, [RZ] ;  /* 0x00000000fffff984 */ /* 0x000fe20000000800 */
[----:B------:R-:W-:Y:S01]  /*2520*/  @!PT LDS RZ, [RZ] ;  /* 0x00000000fffff984 */ /* 0x000fe20000000800 */
[----:B------:R-:W-:Y:S01]  /*2530*/  @!PT LDS RZ, [RZ] ;  /* 0x00000000fffff984 */ /* 0x000fe20000000800 */
[----:B------:R-:W-:Y:S01]  /*2540*/  @!PT LDS RZ, [RZ] ;  /* 0x00000000fffff984 */ /* 0x000fe20000000800 */
[----:B------:R3:W-:Y:S06]  /*2550*/  MEMBAR.ALL.CTA ;  /* 0x0000000000007992 */ /* 0x0007ec0000008000 */
[----:B---3--:R-:W3:Y:S01]  /*2560*/  FENCE.VIEW.ASYNC.S ;  /* 0x00000000000073c6 */ /* 0x008ee20000000000 */
[----:B------:R-:W-:-:S09]  /*2570*/  UPRMT UR4, URZ, 0x654, UR4 ;  /* 0x00000654ff047896 */ /* 0x000fd20008000004 */
[----:B---3--:R-:W-:Y:S01]  /*2580*/  SYNCS.ARRIVE.TRANS64.RED.A1T0 RZ, [UR4], RZ ;  /* 0x000000ffffff79a7 */ /* 0x008fe20008100404 */
[----:B--2---:R-:W-:-:S13]  /*2590*/  LOP3.LUT P0, RZ, R6, 0x1, RZ, 0xc0, !PT ;  /* 0x0000000106ff7812 */ /* 0x004fda000780c0ff */
[----:B------:R-:W-:Y:S01]  /*25a0*/  VOTEU.ANY UP1, P0 ;  /* 0x0000000000ff7886 */ /* 0x000fe20000020100 */
[----:B------:R-:W-:-:S13]  /*25b0*/  PLOP3.LUT P0, PT, PT, PT, UP1, 0x80, 0x8 ;  /* 0x000000000008781c */ /* 0x000fda0003f0f018 */
[----:B-1----:R-:W-:Y:S02]  /*25c0*/  @P0 MOV R0, R4 ;  /* 0x0000000400000202 */ /* 0x002fe40000000f00 */
[----:B------:R-:W-:Y:S02]  /*25d0*/  @P0 LOP3.LUT R4, R5, 0xffff, RZ, 0xc0, !PT ;  /* 0x0000ffff05040812 */ /* 0x000fe400078ec0ff */
[----:B------:R-:W-:Y:S02]  /*25e0*/  @P0 R2UR UR6, R0 ;  /* 0x00000000000602ca */ /* 0x000fe400000e0000 */
[----:B------:R-:W-:-:S11]  /*25f0*/  @P0 R2UR UR5, R4 ;  /* 0x00000000040502ca */ /* 0x000fd600000e0000 */
[----:B------:R-:W-:Y:S02]  /*2600*/  @UP1 UMOV UR42, UR6 ;  /* 0x00000006002a1c82 */ /* 0x000fe40008000000 */
[----:B------:R-:W-:Y:S01]  /*2610*/  @UP1 UMOV UR38, UR5 ;  /* 0x0000000500261c82 */ /* 0x000fe20008000000 */
[----:B------:R-:W-:Y:S05]  /*2620*/  BRA.U !UP0, `(.L_x_37) ;  /* 0x0000000108d47547 */ /* 0x000fea000b800000 */
[----:B------:R-:W1:Y:S01]  /*2630*/  LDCU.128 UR16, c[0x0][0xb10] ;  /* 0x00016200ff1077ac */ /* 0x000e620008000c00 */
[----:B------:R-:W2:Y:S01]  /*2640*/  LDCU UR21, c[0x0][0xb20] ;  /* 0x00016400ff1577ac */ /* 0x000ea20008000800 */
[----:B------:R-:W3:Y:S01]  /*2650*/  LDCU UR20, c[0x0][0xb0c] ;  /* 0x00016180ff1477ac */ /* 0x000ee20008000800 */
[----:B------:R-:W4:Y:S01]  /*2660*/  LDCU.64 UR8, c[0x0][0xb28] ;  /* 0x00016500ff0877ac */ /* 0x000f220008000a00 */
[----:B------:R-:W-:Y:S02]  /*2670*/  UISETP.NE.AND UP3, UPT, UR39, 0x1, UPT ;  /* 0x000000012700788c */ /* 0x000fe4000bf65270 */
[----:B-1----:R-:W-:Y:S02]  /*2680*/  UIMAD.WIDE.U32 UR4, UR46, UR19, URZ ;  /* 0x000000132e0472a5 */ /* 0x002fe4000f8e00ff */
[----:B------:R-:W-:Y:S02]  /*2690*/  UIMAD.WIDE.U32 UR6, UR47, UR16, URZ ;  /* 0x000000102f0672a5 */ /* 0x000fe4000f8e00ff */
[----:B------:R-:W-:-:S02]  /*26a0*/  UISETP.NE.AND UP0, UPT, UR18, 0x1, UPT ;  /* 0x000000011200788c */ /* 0x000fc4000bf05270 */
[----:B------:R-:W-:Y:S01]  /*26b0*/  UIMAD.WIDE.U32 UR14, UR38, UR19, URZ ;  /* 0x00000013260e72a5 */ /* 0x000fe2000f8e00ff */
[----:B------:R-:W-:Y:S01]  /*26c0*/  UMOV UR4, UR5 ;  /* 0x0000000500047c82 */ /* 0x000fe20008000000 */
[----:B---3--:R-:W-:Y:S02]  /*26d0*/  UISETP.NE.AND UP2, UPT, UR20, 0x1, UPT ;  /* 0x000000011400788c */ /* 0x008fe4000bf45270 */
[----:B--2---:R-:W-:Y:S02]  /*26e0*/  USHF.R.U32.HI UR5, URZ, UR21, UR4 ;  /* 0x00000015ff057299 */ /* 0x004fe40008011604 */
[----:B------:R-:W-:Y:S01]  /*26f0*/  UIMAD.WIDE.U32 UR12, UR42, UR16, URZ ;  /* 0x000000102a0c72a5 */ /* 0x000fe2000f8e00ff */
[----:B------:R-:W-:Y:S01]  /*2700*/  UMOV UR4, UR7 ;  /* 0x0000000700047c82 */ /* 0x000fe20008000000 */
[----:B------:R-:W-:Y:S02]  /*2710*/  USEL UR5, UR46, UR5, !UP0 ;  /* 0x000000052e057287 */ /* 0x000fe4000c000000 */
[----:B------:R-:W-:-:S02]  /*2720*/  USHF.R.U32.HI UR4, URZ, UR17, UR4 ;  /* 0x00000011ff047299 */ /* 0x000fc40008011604 */
[----:B----4-:R-:W-:Y:S02]  /*2730*/  UIMAD.WIDE.U32 UR10, UR5, UR8, URZ ;  /* 0x00000008050a72a5 */ /* 0x010fe4000f8e00ff */
[----:B------:R-:W-:Y:S01]  /*2740*/  USEL UR6, UR47, UR4, !UP2 ;  /* 0x000000042f067287 */ /* 0x000fe2000d000000 */
[----:B------:R-:W-:Y:S02]  /*2750*/  UMOV UR12, UR13 ;  /* 0x0000000d000c7c82 */ /* 0x000fe40008000000 */
[----:B------:R-:W-:Y:S01]  /*2760*/  UMOV UR4, UR15 ;  /* 0x0000000f00047c82 */ /* 0x000fe20008000000 */
[----:B------:R-:W-:Y:S01]  /*2770*/  UIMAD.WIDE.U32 UR14, UR6, UR8, URZ ;  /* 0x00000008060e72a5 */ /* 0x000fe2000f8e00ff */
[----:B------:R-:W-:Y:S01]  /*2780*/  UMOV UR10, UR11 ;  /* 0x0000000b000a7c82 */ /* 0x000fe20008000000 */
[----:B------:R-:W-:Y:S02]  /*2790*/  USHF.R.U32.HI UR4, URZ, UR21, UR4 ;  /* 0x00000015ff047299 */ /* 0x000fe40008011604 */
[----:B------:R-:W-:-:S03]  /*27a0*/  @UP3 USHF.R.U32.HI UR5, URZ, UR9, UR10 ;  /* 0x00000009ff053299 */ /* 0x000fc6000801160a */
[----:B------:R-:W-:Y:S01]  /*27b0*/  UMOV UR14, UR15 ;  /* 0x0000000f000e7c82 */ /* 0x000fe20008000000 */
[----:B------:R-:W-:Y:S02]  /*27c0*/  USHF.R.U32.HI UR17, URZ, UR17, UR12 ;  /* 0x00000011ff117299 */ /* 0x000fe4000801160c */
[----:B------:R-:W-:Y:S02]  /*27d0*/  USEL UR4, UR38, UR4, !UP0 ;  /* 0x0000000426047287 */ /* 0x000fe4000c000000 */
[----:B------:R-:W-:Y:S02]  /*27e0*/  @UP3 USHF.R.U32.HI UR6, URZ, UR9, UR14 ;  /* 0x00000009ff063299 */ /* 0x000fe4000801160e */
[----:B------:R-:W-:Y:S02]  /*27f0*/  UIMAD UR7, UR39, UR5, URZ ;  /* 0x00000005270772a4 */ /* 0x000fe4000f8e02ff */
[----:B------:R-:W-:Y:S02]  /*2800*/  USEL UR5, UR42, UR17, !UP2 ;  /* 0x000000112a057287 */ /* 0x000fe4000d000000 */
[----:B------:R-:W-:-:S02]  /*2810*/  UIMAD UR10, UR39, UR6, URZ ;  /* 0x00000006270a72a4 */ /* 0x000fc4000f8e02ff */
[----:B------:R-:W-:Y:S02]  /*2820*/  UISETP.GE.AND UP0, UPT, UR4, UR7, UPT ;  /* 0x000000070400728c */ /* 0x000fe4000bf06270 */
[----:B------:R-:W-:Y:S02]  /*2830*/  UIMAD.WIDE.U32 UR12, UR4, UR8, URZ ;  /* 0x00000008040c72a5 */ /* 0x000fe4000f8e00ff */
[----:B------:R-:W-:Y:S02]  /*2840*/  UISETP.GE.OR UP0, UPT, UR5, UR10, UP0 ;  /* 0x0000000a0500728c */ /* 0x000fe40008706670 */
[----:B------:R-:W-:Y:S02]  /*2850*/  UIMAD.WIDE.U32 UR10, UR5, UR8, URZ ;  /* 0x00000008050a72a5 */ /* 0x000fe4000f8e00ff */
[----:B------:R-:W-:Y:S01]  /*2860*/  UIADD3 UR12, UPT, UPT, -UR4, URZ, URZ ;  /* 0x000000ff040c7290 */ /* 0x000fe2000fffe1ff */
[----:B------:R-:W-:Y:S01]  /*2870*/  UMOV UR8, UR13 ;  /* 0x0000000d00087c82 */ /* 0x000fe20008000000 */
[----:B------:R-:W-:-:S02]  /*2880*/  UIADD3 UR10, UPT, UPT, -UR5, URZ, URZ ;  /* 0x000000ff050a7290 */ /* 0x000fc4000fffe1ff */
[----:B------:R-:W-:-:S03]  /*2890*/  USHF.R.U32.HI UR8, URZ, UR9, UR8 ;  /* 0x00000009ff087299 */ /* 0x000fc60008011608 */
[----:B------:R-:W-:Y:S01]  /*28a0*/  @!UP0 UMOV UR7, UR11 ;  /* 0x0000000b00078c82 */ /* 0x000fe20008000000 */
[----:B------:R-:W-:Y:S02]  /*28b0*/  UIMAD UR12, UR18, UR12, UR38 ;  /* 0x0000000c120c72a4 */ /* 0x000fe4000f8e0226 */
[----:B------:R-:W-:Y:S02]  /*28c0*/  USEL UR8, UR4, UR8, !UP3 ;  /* 0x0000000804087287 */ /* 0x000fe4000d800000 */
[----:B------:R-:W-:Y:S02]  /*28d0*/  @!UP0 USHF.R.U32.HI UR7, URZ, UR9, UR7 ;  /* 0x00000009ff078299 */ /* 0x000fe40008011607 */
[----:B------:R-:W-:Y:S02]  /*28e0*/  UIADD3 UR9, UPT, UPT, -UR8, URZ, URZ ;  /* 0x000000ff08097290 */ /* 0x000fe4000fffe1ff */
[----:B------:R-:W-:Y:S02]  /*28f0*/  @!UP0 USEL UR7, UR5, UR7, !UP3 ;  /* 0x0000000705078287 */ /* 0x000fe4000d800000 */
[----:B------:R-:W-:-:S02]  /*2900*/  UIMAD UR9, UR39, UR9, UR4 ;  /* 0x00000009270972a4 */ /* 0x000fc4000f8e0204 */
[----:B------:R-:W-:Y:S02]  /*2910*/  @!UP0 UIADD3 UR8, UPT, UPT, UR8, -UR7, URZ ;  /* 0x8000000708088290 */ /* 0x000fe4000fffe0ff */
[----:B------:R-:W-:Y:S02]  /*2920*/  @!UP0 UIMAD UR7, UR9, UR6, UR7 ;  /* 0x00000006090782a4 */ /* 0x000fe4000f8e0207 */
[----:B------:R-:W-:Y:S02]  /*2930*/  @!UP0 UIMAD UR4, UR39, UR8, UR5 ;  /* 0x00000008270482a4 */ /* 0x000fe4000f8e0205 */
[----:B------:R-:W-:Y:S02]  /*2940*/  UIMAD UR6, UR20, UR10, UR42 ;  /* 0x0000000a140672a4 */ /* 0x000fe4000f8e022a */
[----:B------:R-:W-:Y:S01]  /*2950*/  UIMAD UR38, UR4, UR18, UR12 ;  /* 0x00000012042672a4 */ /* 0x000fe2000f8e020c */
[----:B------:R-:W-:Y:S02]  /*2960*/  @!UP0 UMOV UR5, UR7 ;  /* 0x0000000700058c82 */ /* 0x000fe40008000000 */
[----:B------:R-:W-:-:S12]  /*2970*/  UIMAD UR42, UR5, UR20, UR6 ;  /* 0x00000014052a72a4 */ /* 0x000fd8000f8e0206 */
.L_x_37:
[----:B------:R-:W1:Y:S02]  /*2980*/  LDCU UR4, c[0x0][0xb30] ;  /* 0x00016600ff0477ac */ /* 0x000e640008000800 */
[----:B-1----:R-:W-:-:S09]  /*2990*/  UISETP.NE.AND UP0, UPT, UR4, 0x1, UPT ;  /* 0x000000010400788c */ /* 0x002fd2000bf05270 */
[----:B------:R-:W-:Y:S05]  /*29a0*/  BRA.U UP0, `(.L_x_38) ;  /* 0x0000000100447547 */ /* 0x000fea000b800000 */
[----:B------:R-:W1:Y:S01]  /*29b0*/  LDCU.128 UR8, c[0x0][0xb10] ;  /* 0x00016200ff0877ac */ /* 0x000e620008000c00 */
[----:B------:R-:W2:Y:S01]  /*29c0*/  LDCU UR12, c[0x0][0xb0c] ;  /* 0x00016180ff0c77ac */ /* 0x000ea20008000800 */
[----:B------:R-:W3:Y:S01]  /*29d0*/  LDCU UR13, c[0x0][0xb20] ;  /* 0x00016400ff0d77ac */ /* 0x000ee20008000800 */
[----:B-1----:R-:W-:Y:S02]  /*29e0*/  UIMAD.WIDE.U32 UR6, UR42, UR8, URZ ;  /* 0x000000082a0672a5 */ /* 0x002fe4000f8e00ff */
[----:B------:R-:W-:Y:S02]  /*29f0*/  UIMAD.WIDE.U32 UR4, UR38, UR11, URZ ;  /* 0x0000000b260472a5 */ /* 0x000fe4000f8e00ff */
[----:B--2---:R-:W-:Y:S02]  /*2a00*/  UISETP.NE.AND UP2, UPT, UR12, 0x1, UPT ;  /* 0x000000010c00788c */ /* 0x004fe4000bf45270 */
[----:B------:R-:W-:Y:S01]  /*2a10*/  UISETP.NE.AND UP0, UPT, UR10, 0x1, UPT ;  /* 0x000000010a00788c */ /* 0x000fe2000bf05270 */
[----:B------:R-:W-:-:S02]  /*2a20*/  UMOV UR6, UR7 ;  /* 0x0000000700067c82 */ /* 0x000fc40008000000 */
[----:B------:R-:W-:Y:S01]  /*2a30*/  UMOV UR4, UR5 ;  /* 0x0000000500047c82 */ /* 0x000fe20008000000 */
[----:B------:R-:W-:Y:S02]  /*2a40*/  USHF.R.U32.HI UR6, URZ, UR9, UR6 ;  /* 0x00000009ff067299 */ /* 0x000fe40008011606 */
[----:B---3--:R-:W-:Y:S02]  /*2a50*/  USHF.R.U32.HI UR4, URZ, UR13, UR4 ;  /* 0x0000000dff047299 */ /* 0x008fe40008011604 */
[----:B------:R-:W-:Y:S02]  /*2a60*/  USEL UR5, UR42, UR6, !UP2 ;  /* 0x000000062a057287 */ /* 0x000fe4000d000000 */
[----:B------:R-:W-:-:S04]  /*2a70*/  USEL UR4, UR38, UR4, !UP0 ;  /* 0x0000000426047287 */ /* 0x000fc8000c000000 */
[----:B------:R-:W-:Y:S02]  /*2a80*/  UIADD3 UR6, UPT, UPT, UR5, -UR4, URZ ;  /* 0x8000000405067290 */ /* 0x000fe4000fffe0ff */
[----:B------:R-:W-:Y:S02]  /*2a90*/  UIADD3 UR4, UPT, UPT, -UR5, UR4, URZ ;  /* 0x0000000405047290 */ /* 0x000fe4000fffe1ff */
[----:B------:R-:W-:Y:S02]  /*2aa0*/  UIMAD UR38, UR6, UR10, UR38 ;  /* 0x0000000a062672a4 */ /* 0x000fe4000f8e0226 */
[----:B------:R-:W-:-:S12]  /*2ab0*/  UIMAD UR42, UR4, UR12, UR42 ;  /* 0x0000000c042a72a4 */ /* 0x000fd8000f8e022a */
.L_x_38:
[----:B------:R-:W-:Y:S01]  /*2ac0*/  R2UR UR5, R67 ;  /* 0x00000000430572ca */ /* 0x000fe200000e0000 */
[----:B------:R-:W-:Y:S01]  /*2ad0*/  UMOV UR27, UR34 ;  /* 0x00000022001b7c82 */ /* 0x000fe20008000000 */
[----:B------:R-:W-:Y:S02]  /*2ae0*/  R2UR UR4, R66 ;  /* 0x00000000420472ca */ /* 0x000fe400000e0000 */
[----:B------:R-:W-:Y:S02]  /*2af0*/  PLOP3.LUT P1, PT, PT, PT, PT, 0x80, 0x8 ;  /* 0x000000000008781c */ /* 0x000fe40003f2f070 */
[----:B------:R-:W-:-:S07]  /*2b00*/  LOP3.LUT R2, R2, 0x1, RZ, 0x3c, !PT ;  /* 0x0000000102027812 */ /* 0x000fce00078e3cff */
[----:B------:R-:W-:Y:S02]  /*2b10*/  UIADD3 UR51, UPT, UPT, UR42, UR5, URZ ;  /* 0x000000052a337290 */ /* 0x000fe4000fffe0ff */
[----:B------:R-:W-:Y:S01]  /*2b20*/  UIADD3 UR21, UPT, UPT, UR38, UR4, URZ ;  /* 0x0000000426157290 */ /* 0x000fe2000fffe0ff */
[----:B------:R-:W-:Y:S11]  /*2b30*/  BRA.U UP1, `(.L_x_39) ;  /* 0xffffffed013c7547 */ /* 0x000ff6000b83ffff */
[----:B------:R-:W-:Y:S01]  /*2b40*/  UIADD3 UR25, UPT, UPT, UR25, 0x40, URZ ;  /* 0x0000004019197890 */ /* 0x000fe2000fffe0ff */
[----:B------:R-:W-:-:S03]  /*2b50*/  MOV R2, UR23 ;  /* 0x0000001700027c02 */ /* 0x000fc60008000f00 */
[----:B------:R-:W-:Y:S01]  /*2b60*/  ULEA UR4, UR26, UR25, 0x3 ;  /* 0x000000191a047291 */ /* 0x000fe2000f8e18ff */
[----:B------:R-:W-:-:S08]  /*2b70*/  SHF.L.U32 R2, R2, 0x1f, RZ ;  /* 0x0000001f02027819 */ /* 0x000fd000000006ff */
[----:B------:R-:W1:Y:S02]  /*2b80*/  SYNCS.PHASECHK.TRANS64.TRYWAIT P0, [UR4], R2 ;  /* 0x00000002ff0075a7 */ /* 0x000e640008001104 */
[----:B-1----:R-:W-:Y:S05]  /*2b90*/  @!P0 BRA `(.L_x_40) ;  /* 0x0000009400788947 */ /* 0x002fea0003800000 */
.L_x_187:
[----:B------:R-:W-:-:S04]  /*2ba0*/  UIADD3 UR4, UPT, UPT, UR26, 0x1, URZ ;  /* 0x000000011a047890 */ /* 0x000fc8000fffe0ff */
[----:B------:R-:W-:-:S04]  /*2bb0*/  UISETP.NE.AND UP0, UPT, UR4, 0x8, UPT ;  /* 0x000000080400788c */ /* 0x000fc8000bf05270 */
[----:B------:R-:W-:Y:S02]  /*2bc0*/  USEL UR5, URZ, 0x1, UP0 ;  /* 0x00000001ff057887 */ /* 0x000fe40008000000 */
[----:B------:R-:W-:Y:S02]  /*2bd0*/  USEL UR4, UR4, URZ, UP0 ;  /* 0x000000ff04047287 */ /* 0x000fe40008000000 */
[----:B------:R-:W-:Y:S02]  /*2be0*/  ULOP3.LUT UR6, UR23, UR5, URZ, 0x3c, !UPT ;  /* 0x0000000517067292 */ /* 0x000fe4000f8e3cff */
[----:B------:R-:W-:-:S04]  /*2bf0*/  ULEA UR5, UR4, UR25, 0x3 ;  /* 0x0000001904057291 */ /* 0x000fc8000f8e18ff */
[----:B-1----:R-:W-:-:S04]  /*2c00*/  MOV R2, UR6 ;  /* 0x0000000600027c02 */ /* 0x002fc80008000f00 */
[----:B------:R-:W-:-:S04]  /*2c10*/  SHF.L.U32 R2, R2, 0x1f, RZ ;  /* 0x0000001f02027819 */ /* 0x000fc800000006ff */
[----:B------:R-:W1:Y:S02]  /*2c20*/  SYNCS.PHASECHK.TRANS64.TRYWAIT P0, [UR5], R2 ;  /* 0x00000002ff0075a7 */ /* 0x000e640008001105 */
[----:B-1----:R-:W-:Y:S05]  /*2c30*/  @!P0 BRA `(.L_x_41) ;  /* 0x0000009400688947 */ /* 0x002fea0003800000 */
.L_x_189:
        /* <DEDUP_REMOVED lines=10> */
.L_x_191:
        /* <DEDUP_REMOVED lines=10> */
.L_x_193:
        /* <DEDUP_REMOVED lines=10> */
.L_x_195:
        /* <DEDUP_REMOVED lines=10> */
.L_x_197:
        /* <DEDUP_REMOVED lines=10> */
.L_x_199:
[----:B------:R-:W-:-:S04]  /*2f60*/  UIADD3 UR4, UPT, UPT, UR4, 0x1, URZ ;  /* 0x0000000104047890 */ /* 0x000fc8000fffe0ff */
[----:B------:R-:W-:-:S04]  /*2f70*/  UISETP.NE.AND UP0, UPT, UR4, 0x8, UPT ;  /* 0x000000080400788c */ /* 0x000fc8000bf05270 */
[----:B------:R-:W-:Y:S02]  /*2f80*/  USEL UR5, URZ, 0x1, UP0 ;  /* 0x00000001ff057887 */ /* 0x000fe40008000000 */
[----:B------:R-:W-:Y:S02]  /*2f90*/  USEL UR4, UR4, URZ, UP0 ;  /* 0x000000ff04047287 */ /* 0x000fe40008000000 */
[----:B------:R-:W-:Y:S02]  /*2fa0*/  ULOP3.LUT UR5, UR6, UR5, URZ, 0x3c, !UPT ;  /* 0x0000000506057292 */ /* 0x000fe4000f8e3cff */
[----:B------:R-:W-:-:S04]  /*2fb0*/  ULEA UR4, UR4, UR25, 0x3 ;  /* 0x0000001904047291 */ /* 0x000fc8000f8e18ff */
[----:B-1----:R-:W-:Y:S02]  /*2fc0*/  IMAD.U32 R2, RZ, RZ, UR5 ;  /* 0x00000005ff027e24 */ /* 0x002fe4000f8e00ff */
[----:B------:R-:W-:-:S03]  /*2fd0*/  MOV R0, UR4 ;  /* 0x0000000400007c02 */ /* 0x000fc60008000f00 */
[----:B------:R-:W-:-:S07]  /*2fe0*/  SHF.L.U32 R2, R2, 0x1f, RZ ;  /* 0x0000001f02027819 */ /* 0x000fce00000006ff */
.L_x_47:
[----:B-1----:R1:W2:Y:S02]  /*2ff0*/  SYNCS.PHASECHK.TRANS64.TRYWAIT P0, [R0+URZ], R2 ;  /* 0x00000002000075a7 */ /* 0x0022a400080011ff */
[----:B--2---:R-:W-:Y:S05]  /*3000*/  @!P0 NANOSLEEP.SYNCS 0x989680 ;  /* 0x009896800000895d */ /* 0x004fea0003900000 */
[----:B------:R-:W2:Y:S02]  /*3010*/  @!P0 SYNCS.PHASECHK.TRANS64 P0, [R0+URZ], R2 ;  /* 0x00000002000085a7 */ /* 0x000ea400080010ff */
[----:B--2---:R-:W-:Y:S05]  /*3020*/  @P0 EXIT ;  /* 0x000000000000094d */ /* 0x004fea0003800000 */
[----:B------:R-:W-:Y:S05]  /*3030*/  BRA `(.L_x_47) ;  /* 0xfffffffc00ec7947 */ /* 0x000fea000383ffff */
.L_x_21:
[----:B------:R-:W2:Y:S02]  /*3040*/  S2UR UR4, SR_CgaCtaId ;  /* 0x00000000000479c3 */ /* 0x000ea40000008800 */
[----:B--2---:R-:W-:-:S04]  /*3050*/  UISETP.NE.AND UP0, UPT, UR4, URZ, UPT ;  /* 0x000000ff0400728c */ /* 0x004fc8000bf05270 */
[----:B------:R-:W-:-:S09]  /*3060*/  UISETP.NE.OR UP0, UPT, UR18, 0x1, UP0 ;  /* 0x000000011200788c */ /* 0x000fd20008705670 */
[----:B------:R-:W-:Y:S05]  /*3070*/  BRA.U UP0, `(.L_x_48) ;  /* 0x0000000100b47547 */ /* 0x000fea000b800000 */
[----:B------:R-:W2:Y:S01]  /*3080*/  S2UR UR5, SR_CgaCtaId ;  /* 0x00000000000579c3 */ /* 0x000ea20000008800 */
[----:B------:R-:W-:Y:S01]  /*3090*/  UMOV UR4, 0x400 ;  /* 0x0000040000047882 */ /* 0x000fe20000000000 */
[----:B------:R-:W-:Y:S01]  /*30a0*/  HFMA2 R2, -RZ, RZ, 0, 5.9604644775390625e-08 ;  /* 0x00000001ff027431 */ /* 0x000fe200000001ff */
[----:B------:R-:W-:Y:S01]  /*30b0*/  ISETP.GE.U32.AND P0, PT, R3, 0x2, PT ;  /* 0x000000020300780c */ /* 0x000fe20003f06070 */
[----:B------:R-:W-:Y:S01]  /*30c0*/  IMAD.MOV.U32 R8, RZ, RZ, RZ ;  /* 0x000000ffff087224 */ /* 0x000fe200078e00ff */
[----:B--2---:R-:W-:-:S04]  /*30d0*/  ULEA UR4, UR5, UR4, 0x18 ;  /* 0x0000000405047291 */ /* 0x004fc8000f8ec0ff */
[----:B------:R-:W-:Y:S02]  /*30e0*/  UIADD3 UR5, UPT, UPT, UR4, 0xd8, URZ ;  /* 0x000000d804057890 */ /* 0x000fe4000fffe0ff */
[----:B------:R-:W-:Y:S02]  /*30f0*/  UIADD3 UR8, UPT, UPT, UR4, 0xd0, URZ ;  /* 0x000000d004087890 */ /* 0x000fe4000fffe0ff */
[----:B------:R-:W-:-:S12]  /*3100*/  UPRMT UR5, URZ, 0x654, UR5 ;  /* 0x00000654ff057896 */ /* 0x000fd80008000005 */
.L_x_51:
[----:B------:R-:W-:Y:S01]  /*3110*/  SHF.L.U32 R6, R2, 0x1f, RZ ;  /* 0x0000001f02067819 */ /* 0x000fe200000006ff */
[----:B------:R-:W-:Y:S02]  /*3120*/  IMAD.U32 R4, RZ, RZ, UR8 ;  /* 0x00000008ff047e24 */ /* 0x000fe4000f8e00ff */
[----:B------:R-:W-:Y:S01]  /*3130*/  @!P0 IMAD.MOV.U32 R5, RZ, RZ, 0x10 ;  /* 0x00000010ff058424 */ /* 0x000fe200078e00ff */
[----:B------:R-:W2:Y:S02]  /*3140*/  SYNCS.PHASECHK.TRANS64.TRYWAIT P1, [UR4+0xd8], R6 ;  /* 0x0000d806ff0075a7 */ /* 0x000ea40008021104 */
[----:B------:R-:W-:-:S04]  /*3150*/  PRMT R4, R3, 0x654, R4 ;  /* 0x0000065403047816 */ /* 0x000fc80000000004 */
[----:B------:R-:W-:Y:S01]  /*3160*/  SEL R0, R4, R0, !P0 ;  /* 0x0000000004007207 */ /* 0x000fe20004000000 */
[----:B--2---:R-:W-:Y:S06]  /*3170*/  @!P1 BRA `(.L_x_49) ;  /* 0x0000009000a89947 */ /* 0x004fec0003800000 */
.L_x_201:
[----:B------:R-:W-:Y:S01]  /*3180*/  UIADD3 UR6, UPT, UPT, UR4, 0x110, URZ ;  /* 0x0000011004067890 */ /* 0x000fe2000fffe0ff */
[----:B------:R3:W-:Y:S01]  /*3190*/  @!P0 SYNCS.ARRIVE.TRANS64.RED RZ, [R0+URZ], R5 ;  /* 0x0000000500ff89a7 */ /* 0x0007e200080004ff */
[----:B------:R-:W-:Y:S01]  /*31a0*/  UIADD3 UR7, UPT, UPT, UR4, 0xd0, URZ ;  /* 0x000000d004077890 */ /* 0x000fe2000fffe0ff */
[----:B------:R-:W-:-:S08]  /*31b0*/  LOP3.LUT R2, R2, 0x1, RZ, 0x3c, !PT ;  /* 0x0000000102027812 */ /* 0x000fd000078e3cff */
[----:B------:R-:W-:Y:S06]  /*31c0*/  UGETNEXTWORKID.BROADCAST [UR6], [UR7] ;  /* 0x00000000060073ca */ /* 0x000fec0008000100 */
[----:B---3--:R-:W-:-:S04]  /*31d0*/  SHF.L.U32 R5, R8, 0x1f, RZ ;  /* 0x0000001f08057819 */ /* 0x008fc800000006ff */
[----:B------:R-:W3:Y:S02]  /*31e0*/  SYNCS.PHASECHK.TRANS64.TRYWAIT P1, [UR4+0xd0], R5 ;  /* 0x0000d005ff0075a7 */ /* 0x000ee40008021104 */
[----:B---3--:R-:W-:Y:S05]  /*31f0*/  @!P1 BRA `(.L_x_50) ;  /* 0x0000009000a09947 */ /* 0x008fea0003800000 */
.L_x_203:
[----:B--2---:R-:W2:Y:S01]  /*3200*/  LDS.128 R4, [UR4+0x110] ;  /* 0x00011004ff047984 */ /* 0x004ea20008000c00 */
[----:B------:R-:W-:Y:S01]  /*3210*/  LOP3.LUT R8, R8, 0x1, RZ, 0x3c, !PT ;  /* 0x0000000108087812 */ /* 0x000fe200078e3cff */
[----:B------:R-:W-:Y:S01]  /*3220*/  @!PT LDS RZ, [RZ] ;  /* 0x00000000fffff984 */ /* 0x000fe20000000800 */
[----:B------:R-:W-:Y:S01]  /*3230*/  @!PT LDS RZ, [RZ] ;  /* 0x00000000fffff984 */ /* 0x000fe20000000800 */
[----:B------:R-:W-:Y:S01]  /*3240*/  @!PT LDS RZ, [RZ] ;  /* 0x00000000fffff984 */ /* 0x000fe20000000800 */
[----:B------:R-:W-:Y:S01]  /*3250*/  @!PT LDS RZ, [RZ] ;  /* 0x00000000fffff984 */ /* 0x000fe20000000800 */
[----:B------:R3:W-:Y:S06]  /*3260*/  MEMBAR.ALL.CTA ;  /* 0x0000000000007992 */ /* 0x0007ec0000008000 */
[----:B---3--:R-:W3:Y:S02]  /*3270*/  FENCE.VIEW.ASYNC.S ;  /* 0x00000000000073c6 */ /* 0x008ee40000000000 */
[----:B---3--:R-:W-:Y:S01]  /*3280*/  SYNCS.ARRIVE.TRANS64.RED.A1T0 RZ, [UR5], RZ ;  /* 0x000000ffffff79a7 */ /* 0x008fe20008100405 */
[----:B--2---:R-:W-:-:S13]  /*3290*/  LOP3.LUT P1, RZ, R6, 0x1, RZ, 0xc0, !PT ;  /* 0x0000000106ff7812 */ /* 0x004fda000782c0ff */
[----:B------:R-:W-:Y:S05]  /*32a0*/  @P1 BRA `(.L_x_51) ;  /* 0xfffffffc00981947 */ /* 0x000fea000383ffff */
[----:B------:R-:W-:-:S04]  /*32b0*/  SHF.L.U32 R0, R2, 0x1f, RZ ;  /* 0x0000001f02007819 */ /* 0x000fc800000006ff */
[----:B------:R-:W2:Y:S02]  /*32c0*/  SYNCS.PHASECHK.TRANS64 P0, [UR4+0xd8], R0 ;  /* 0x0000d800ff0075a7 */ /* 0x000ea40008001004 */
[----:B-12---:R-:W-:Y:S05]  /*32d0*/  @P0 EXIT ;  /* 0x000000000000094d */ /* 0x006fea0003800000 */
[----:B------:R-:W-:-:S07]  /*32e0*/  MOV R0, UR4 ;  /* 0x0000000400007c02 */ /* 0x000fce0008000f00 */
.L_x_52:
[----:B-1----:R-:W-:-:S04]  /*32f0*/  SHF.L.U32 R3, R2, 0x1f, RZ ;  /* 0x0000001f02037819 */ /* 0x002fc800000006ff */
[----:B------:R1:W2:Y:S03]  /*3300*/  SYNCS.PHASECHK.TRANS64.TRYWAIT P0, [R0+URZ+0xd8], R3 ;  /* 0x0000d803000075a7 */ /* 0x0002a600080011ff */
[----:B--2---:R-:W-:Y:S05]  /*3310*/  @!P0 NANOSLEEP.SYNCS 0x989680 ;  /* 0x009896800000895d */ /* 0x004fea0003900000 */
[----:B------:R-:W2:Y:S02]  /*3320*/  @!P0 SYNCS.PHASECHK.TRANS64 P0, [R0+URZ+0xd8], R3 ;  /* 0x0000d803000085a7 */ /* 0x000ea400080010ff */
[----:B--2---:R-:W-:Y:S05]  /*3330*/  @P0 EXIT ;  /* 0x000000000000094d */ /* 0x004fea0003800000 */
[----:B------:R-:W-:Y:S05]  /*3340*/  BRA `(.L_x_52) ;  /* 0xfffffffc00e87947 */ /* 0x000fea000383ffff */
.L_x_48:
[----:B------:R-:W-:Y:S05]  /*3350*/  BRA.U UP4, `(.L_x_53) ;  /* 0x0000001104a47547 */ /* 0x000fea000b800000 */
[----:B------:R-:W2:Y:S01]  /*3360*/  S2UR UR4, SR_CgaCtaId ;  /* 0x00000000000479c3 */ /* 0x000ea20000008800 */
[----:B------:R-:W-:Y:S01]  /*3370*/  UMOV UR5, 0x40 ;  /* 0x0000004000057882 */ /* 0x000fe20000000000 */
[----:B------:R-:W-:Y:S01]  /*3380*/  NOP ;  /* 0x0000000000007918 */ /* 0x000fe20000000000 */
[----:B------:R-:W-:Y:S01]  /*3390*/  UMOV UR6, 0x400 ;  /* 0x0000040000067882 */ /* 0x000fe20000000000 */
[----:B--2---:R-:W-:Y:S02]  /*33a0*/  ULEA UR5, UR4, UR5, 0x18 ;  /* 0x0000000504057291 */ /* 0x004fe4000f8ec0ff */
[----:B------:R-:W-:-:S07]  /*33b0*/  ULEA UR6, UR4, UR6, 0x18 ;  /* 0x0000000604067291 */ /* 0x000fce000f8ec0ff */
[----:B------:R-:W2:Y:S02]  /*33c0*/  LDS.U8 R3, [UR5+0x1c] ;  /* 0x00001c05ff037984 */ /* 0x000ea40008000000 */
[----:B--2---:R-:W-:-:S13]  /*33d0*/  ISETP.NE.AND P0, PT, R3, RZ, PT ;  /* 0x000000ff0300720c */ /* 0x004fda0003f05270 */
[----:B------:R-:W-:Y:S05]  /*33e0*/  @P0 BRA `(.L_x_54) ;  /* 0x0000000400080947 */ /* 0x000fea0003800000 */
[----:B------:R-:W-:Y:S02]  /*33f0*/  UISETP.NE.U32.AND UP1, UPT, UR38, 0x1, UPT ;  /* 0x000000012600788c */ /* 0x000fe4000bf25070 */
[----:B------:R-:W-:-:S07]  /*3400*/  UIADD3 UR7, UPT, UPT, UR5, 0x8, URZ ;  /* 0x0000000805077890 */ /* 0x000fce000fffe0ff */
[----:B------:R-:W-:Y:S05]  /*3410*/  BRA.U !UP1, `(.L_x_55) ;  /* 0x00000001099c7547 */ /* 0x000fea000b800000 */
[----:B------:R-:W-:Y:S01]  /*3420*/  ELECT P0, URZ, PT ;  /* 0x0000000000ff782f */ /* 0x000fe20003800000 */
[----:B------:R-:W-:-:S12]  /*3430*/  BSSY B0, `(.L_x_55) ;  /* 0x0000025000007945 */ /* 0x000fd80003800000 */
[----:B------:R-:W-:Y:S05]  /*3440*/  @!P0 BRA `(.L_x_56) ;  /* 0x00000000008c8947 */ /* 0x000fea0003800000 */
[----:B------:R-:W-:-:S05]  /*3450*/  UMOV UR4, 0x10 ;  /* 0x0000001000047882 */ /* 0x000fca0000000000 */
[----:B------:R-:W-:Y:S04]  /*3460*/  DEPBAR.LE SB2, 0x36 ;  /* 0x0000ad800000791a */ /* 0x000fe80000000000 */
[----:B------:R-:W2:Y:S02]  /*3470*/  UTCATOMSWS.2CTA.FIND_AND_SET.ALIGN UP0, UR4, UR4 ;  /* 0x00000004000475e3 */ /* 0x000ea40008200800 */
[----:B--2---:R-:W-:Y:S01]  /*3480*/  MOV R10, UR4 ;  /* 0x00000004000a7c02 */ /* 0x004fe20008000f00 */
[----:B------:R-:W-:Y:S06]  /*3490*/  BRA.U UP0, `(.L_x_57) ;  /* 0x0000000100187547 */ /* 0x000fec000b800000 */
.L_x_58:
[----:B------:R-:W-:Y:S05]  /*34a0*/  NANOSLEEP 0x64 ;  /* 0x000000640000795d */ /* 0x000fea0003800000 */
[----:B------:R-:W-:-:S05]  /*34b0*/  UMOV UR4, 0x10 ;  /* 0x0000001000047882 */ /* 0x000fca0000000000 */
[----:B------:R-:W-:Y:S04]  /*34c0*/  DEPBAR.LE SB2, 0x36 ;  /* 0x0000ad800000791a */ /* 0x000fe80000000000 */
[----:B------:R-:W2:Y:S02]  /*34d0*/  UTCATOMSWS.2CTA.FIND_AND_SET.ALIGN UP0, UR4, UR4 ;  /* 0x00000004000475e3 */ /* 0x000ea40008200800 */
[----:B--2---:R-:W-:Y:S01]  /*34e0*/  MOV R10, UR4 ;  /* 0x00000004000a7c02 */ /* 0x004fe20008000f00 */
[----:B------:R-:W-:Y:S05]  /*34f0*/  BRA.U !UP0, `(.L_x_58) ;  /* 0xfffffffd08e87547 */ /* 0x000fea000b83ffff */
.L_x_57:
[----:B------:R-:W2:Y:S01]  /*3500*/  LDS R6, [UR5+0x10] ;  /* 0x00001005ff067984 */ /* 0x000ea20008000800 */
[----:B------:R-:W-:Y:S01]  /*3510*/  IMAD.U32 R3, RZ, RZ, UR6 ;  /* 0x00000006ff037e24 */ /* 0x000fe2000f8e00ff */
[----:B------:R-:W-:-:S03]  /*3520*/  MOV R4, UR37 ;  /* 0x0000002500047c02 */ /* 0x000fc60008000f00 */
[----:B------:R-:W-:Y:S01]  /*3530*/  VIADD R3, R3, 0x120 ;  /* 0x0000012003037836 */ /* 0x000fe20000000000 */
[----:B--2---:R-:W-:-:S04]  /*3540*/  SHF.L.U32 R6, R6, 0x1f, RZ ;  /* 0x0000001f06067819 */ /* 0x004fc800000006ff */
[----:B------:R-:W2:Y:S02]  /*3550*/  SYNCS.PHASECHK.TRANS64.TRYWAIT P0, [UR5+0x8], R6 ;  /* 0x00000806ff0075a7 */ /* 0x000ea40008001105 */
[----:B--2---:R-:W-:Y:S05]  /*3560*/  @P0 BRA `(.L_x_59) ;  /* 0x0000000000080947 */ /* 0x004fea0003800000 */
[----:B------:R-:W2:Y:S02]  /*3570*/  SYNCS.PHASECHK.TRANS64.TRYWAIT P0, [UR5+0x8], R6 ;  /* 0x00000806ff0075a7 */ /* 0x000ea40008001105 */
[----:B--2---:R-:W-:Y:S05]  /*3580*/  @!P0 BRA `(.L_x_60) ;  /* 0x0000008c00d48947 */ /* 0x004fea0003800000 */
.L_x_59:
[----:B------:R-:W-:Y:S01]  /*3590*/  PRMT R4, R4, 0x654, R3 ;  /* 0x0000065404047816 */ /* 0x000fe20000000003 */
[----:B------:R-:W-:Y:S01]  /*35a0*/  HFMA2 R3, -RZ, RZ, 0, 5.9604644775390625e-08 ;  /* 0x00000001ff037431 */ /* 0x000fe200000001ff */
[----:B------:R-:W-:Y:S01]  /*35b0*/  UPRMT UR4, UR37, 0x654, UR7 ;  /* 0x0000065425047896 */ /* 0x000fe20008000007 */
[----:B------:R-:W-:Y:S02]  /*35c0*/  IMAD.MOV.U32 R8, RZ, RZ, 0xffff ;  /* 0x0000ffffff087424 */ /* 0x000fe400078e00ff */
[----:B--2---:R-:W-:Y:S02]  /*35d0*/  IMAD.MOV.U32 R6, RZ, RZ, 0x4 ;  /* 0x00000004ff067424 */ /* 0x004fe400078e00ff */
[----:B------:R-:W-:Y:S01]  /*35e0*/  IMAD.SHL.U32 R9, R10, 0x20, RZ ;  /* 0x000000200a097824 */ /* 0x000fe200078e00ff */
[----:B------:R-:W-:Y:S02]  /*35f0*/  MOV R5, UR4 ;  /* 0x0000000400057c02 */ /* 0x000fe40008000f00 */
[-C--:B------:R-:W-:Y:S01]  /*3600*/  SHF.L.U32 R8, R8, R10.reuse, RZ ;  /* 0x0000000a08087219 */ /* 0x080fe200000006ff */
[----:B------:R2:W-:Y:S01]  /*3610*/  SYNCS.ARRIVE.TRANS64.RED RZ, [UR4], R6 ;  /* 0x00000006ffff79a7 */ /* 0x0005e20008000404 */
[----:B------:R-:W-:Y:S01]  /*3620*/  SHF.L.U32 R7, R3, R10, RZ ;  /* 0x0000000a03077219 */ /* 0x000fe200000006ff */
[----:B------:R2:W-:Y:S04]  /*3630*/  STS [UR6+0x120], R9 ;  /* 0x00012009ff007988 */ /* 0x0005e80008000806 */
[----:B------:R2:W-:Y:S04]  /*3640*/  STAS [R4.64], R10 ;  /* 0x0000000a04007dbd */ /* 0x0005e8000c0008ff */
[----:B------:R2:W-:Y:S04]  /*3650*/  ATOMS.OR RZ, [UR5+0x14], R8 ;  /* 0x00001408ffff798c */ /* 0x0005e8000b000005 */
[----:B------:R2:W-:Y:S04]  /*3660*/  ATOMS.OR RZ, [UR5+0x18], R7 ;  /* 0x00001807ffff798c */ /* 0x0005e8000b000005 */
[----:B------:R2:W-:Y:S02]  /*3670*/  ATOMS.XOR RZ, [UR5+0x10], R3 ;  /* 0x00001003ffff798c */ /* 0x0005e4000b800005 */
.L_x_56:
[----:B-1----:R-:W-:Y:S05]  /*3680*/  BSYNC B0 ;  /* 0x0000000000007941 */ /* 0x002fea0003800000 */
.L_x_55:
[----:B------:R-:W-:Y:S05]  /*3690*/  BRA.U UP1, `(.L_x_61) ;  /* 0x00000001016c7547 */ /* 0x000fea000b800000 */
[----:B------:R-:W-:-:S03]  /*36a0*/  UMOV UR4, 0xffffffff ;  /* 0xffffffff00047882 */ /* 0x000fc60000000000 */
[----:B------:R-:W-:Y:S05]  /*36b0*/  BRA.DIV UR4, `(.L_x_62) ;  /* 0x0000008e04a07947 */ /* 0x000fea000b800000 */
[----:B------:R-:W-:-:S13]  /*36c0*/  ELECT P6, URZ, PT ;  /* 0x0000000000ff782f */ /* 0x000fda00038c0000 */
.L_x_206:
[----:B------:R-:W-:Y:S05]  /*36d0*/  @!P6 BRA `(.L_x_61) ;  /* 0x00000000005ce947 */ /* 0x000fea0003800000 */
[----:B--2---:R-:W2:Y:S02]  /*36e0*/  LDS R4, [UR5+0x10] ;  /* 0x00001005ff047984 */ /* 0x004ea40008000800 */
[----:B--2---:R-:W-:-:S04]  /*36f0*/  SHF.L.U32 R4, R4, 0x1f, RZ ;  /* 0x0000001f04047819 */ /* 0x004fc800000006ff */
[----:B------:R-:W2:Y:S02]  /*3700*/  SYNCS.PHASECHK.TRANS64.TRYWAIT P0, [UR5+0x8], R4 ;  /* 0x00000804ff0075a7 */ /* 0x000ea40008001105 */
[----:B--2---:R-:W-:Y:S05]  /*3710*/  @P0 BRA `(.L_x_63) ;  /* 0x0000000000080947 */ /* 0x004fea0003800000 */
[----:B------:R-:W2:Y:S02]  /*3720*/  SYNCS.PHASECHK.TRANS64.TRYWAIT P0, [UR5+0x8], R4 ;  /* 0x00000804ff0075a7 */ /* 0x000ea40008001105 */
[----:B--2---:R-:W-:Y:S05]  /*3730*/  @!P0 BRA `(.L_x_64) ;  /* 0x0000008c00a08947 */ /* 0x004fea0003800000 */
.L_x_63:
[----:B------:R-:W3:Y:S01]  /*3740*/  LDS R6, [UR6+0x120] ;  /* 0x00012006ff067984 */ /* 0x000ee20008000800 */
[----:B--2---:R-:W-:Y:S02]  /*3750*/  HFMA2 R3, -RZ, RZ, 0, 5.9604644775390625e-08 ;  /* 0x00000001ff037431 */ /* 0x004fe400000001ff */
[----:B------:R-:W-:Y:S01]  /*3760*/  IMAD.MOV.U32 R4, RZ, RZ, 0xffff ;  /* 0x0000ffffff047424 */ /* 0x000fe200078e00ff */
[----:B------:R-:W-:Y:S01]  /*3770*/  UPRMT UR4, UR37, 0x654, UR7 ;  /* 0x0000065425047896 */ /* 0x000fe20008000007 */
[----:B---3--:R-:W-:-:S03]  /*3780*/  IMAD.SHL.U32 R5, R6, 0x20, RZ ;  /* 0x0000002006057824 */ /* 0x008fc600078e00ff */
[-C--:B------:R-:W-:Y:S02]  /*3790*/  SHF.L.U32 R4, R4, R6.reuse, RZ ;  /* 0x0000000604047219 */ /* 0x080fe400000006ff */
[----:B------:R-:W-:Y:S01]  /*37a0*/  SHF.L.U32 R6, R3, R6, RZ ;  /* 0x0000000603067219 */ /* 0x000fe200000006ff */
[----:B------:R3:W-:Y:S04]  /*37b0*/  STS [UR6+0x120], R5 ;  /* 0x00012005ff007988 */ /* 0x0007e80008000806 */
[----:B------:R3:W-:Y:S04]  /*37c0*/  ATOMS.OR RZ, [UR5+0x14], R4 ;  /* 0x00001404ffff798c */ /* 0x0007e8000b000005 */
[----:B------:R3:W-:Y:S01]  /*37d0*/  ATOMS.OR RZ, [UR5+0x18], R6 ;  /* 0x00001806ffff798c */ /* 0x0007e2000b000005 */
[----:B------:R-:W-:Y:S03]  /*37e0*/  SYNCS.ARRIVE.TRANS64.RED.A1T0 RZ, [UR4], RZ ;  /* 0x000000ffffff79a7 */ /* 0x000fe60008100404 */
[----:B------:R3:W-:Y:S01]  /*37f0*/  ATOMS.XOR RZ, [UR5+0x10], R3 ;  /* 0x00001003ffff798c */ /* 0x0007e2000b800005 */
[----:B------:R-:W-:Y:S05]  /*3800*/  BRA `(.L_x_61) ;  /* 0x0000000000107947 */ /* 0x000fea0003800000 */
.L_x_54:
[----:B------:R-:W-:Y:S02]  /*3810*/  MOV R3, 0xffffffff ;  /* 0xffffffff00037802 */ /* 0x000fe40000000f00 */
[----:B------:R-:W-:-:S03]  /*3820*/  MOV R4, 0x3850 ;  /* 0x0000385000047802 */ /* 0x000fc60000000f00 */
[----:B------:R2:W-:Y:S04]  /*3830*/  STS [UR6+0x120], R3 ;  /* 0x00012003ff007988 */ /* 0x0005e80008000806 */
[----:B-12--5:R-:W-:Y:S05]  /*3840*/  CALL.REL.NOINC `($__internal_1_$__cuda_sm10x_tcgen05_guardrail_trap_phase_invalid_during_alloc) ;  /* 0x0000009800007944 */ /* 0x026fea0003c00000 */
.L_x_61:
[----:B------:R-:W-:Y:S05]  /*3850*/  WARPSYNC.ALL ;  /* 0x0000000000007948 */ /* 0x000fea0003800000 */
[----:B------:R-:W4:Y:S01]  /*3860*/  S2UR UR20, SR_CgaCtaId ;  /* 0x00000000001479c3 */ /* 0x000f220000008800 */
[----:B------:R-:W-:Y:S01]  /*3870*/  UMOV UR4, 0x400 ;  /* 0x0000040000047882 */ /* 0x000fe20000000000 */
[----:B------:R-:W-:-:S06]  /*3880*/  NOP ;  /* 0x0000000000007918 */ /* 0x000fcc0000000000 */
[----:B------:R-:W-:Y:S06]  /*3890*/  BAR.ARV 0x6, 0xa0 ;  /* 0x0182800000007b1d */ /* 0x000fec0000002000 */
[----:B------:R-:W1:Y:S01]  /*38a0*/  LDCU.64 UR6, c[0x0][0x388] ;  /* 0x00007100ff0677ac */ /* 0x000e620008000a00 */
[----:B------:R-:W-:Y:S01]  /*38b0*/  LOP3.LUT R2, R2, 0xffff, RZ, 0xc0, !PT ;  /* 0x0000ffff02027812 */ /* 0x000fe200078ec0ff */
[----:B--2---:R-:W-:Y:S01]  /*38c0*/  IMAD.MOV.U32 R8, RZ, RZ, 0x1 ;  /* 0x00000001ff087424 */ /* 0x004fe200078e00ff */
[----:B------:R-:W-:Y:S01]  /*38d0*/  LOP3.LUT R0, R0, 0xffff, RZ, 0xc0, !PT ;  /* 0x0000ffff00007812 */ /* 0x000fe200078ec0ff */
[----:B------:R-:W-:Y:S01]  /*38e0*/  UMOV UR24, URZ ;  /* 0x000000ff00187c82 */ /* 0x000fe20008000000 */
[----:B------:R-:W-:Y:S01]  /*38f0*/  R2UR UR21, R2 ;  /* 0x00000000021572ca */ /* 0x000fe200000e0000 */
[----:B------:R-:W-:Y:S01]  /*3900*/  IMAD.MOV.U32 R2, RZ, RZ, RZ ;  /* 0x000000ffff027224 */ /* 0x000fe200078e00ff */
[----:B------:R-:W-:Y:S01]  /*3910*/  R2UR UR35, R0 ;  /* 0x00000000002372ca */ /* 0x000fe200000e0000 */
[----:B------:R-:W-:Y:S01]  /*3920*/  IMAD.MOV.U32 R0, RZ, RZ, RZ ;  /* 0x000000ffff007224 */ /* 0x000fe200078e00ff */
[----:B------:R-:W-:Y:S01]  /*3930*/  UMOV UR19, URZ ;  /* 0x000000ff00137c82 */ /* 0x000fe20008000000 */
[----:B----4-:R-:W-:-:S02]  /*3940*/  ULEA UR20, UR20, UR4, 0x18 ;  /* 0x0000000414147291 */ /* 0x010fc4000f8ec0ff */
[----:B------:R-:W-:Y:S02]  /*3950*/  UISETP.NE.AND UP3, UPT, UR38, URZ, UPT ;  /* 0x000000ff2600728c */ /* 0x000fe4000bf65270 */
[----:B------:R-:W-:Y:S01]  /*3960*/  UIADD3 UR34, UPT, UPT, UR20, 0xd8, URZ ;  /* 0x000000d814227890 */ /* 0x000fe2000fffe0ff */
[----:B------:R-:W-:Y:S01]  /*3970*/  UMOV UR32, 0x0 ;  /* 0x0000000000207882 */ /* 0x000fe20000000000 */
[----:B------:R-:W-:Y:S01]  /*3980*/  UMOV UR33, 0x10200910 ;  /* 0x1020091000217882 */ /* 0x000fe20000000000 */
[----:B-1----:R-:W-:Y:S02]  /*3990*/  UIADD3 UR4, UPT, UPT, UR6, 0x1f, URZ ;  /* 0x0000001f06047890 */ /* 0x002fe4000fffe0ff */
[----:B---3--:R-:W1:Y:S01]  /*39a0*/  LDS R3, [UR20+0x120] ;  /* 0x00012014ff037984 */ /* 0x008e620008000800 */
[----:B------:R-:W2:Y:S01]  /*39b0*/  LDCU UR6, c[0x0][0x390] ;  /* 0x00007200ff0677ac */ /* 0x000ea20008000800 */
[----:B------:R-:W-:Y:S02]  /*39c0*/  USHF.R.S32.HI UR5, URZ, 0x1f, UR4 ;  /* 0x0000001fff057899 */ /* 0x000fe40008011404 */
[----:B------:R-:W-:-:S02]  /*39d0*/  UPRMT UR34, URZ, 0x654, UR34 ;  /* 0x00000654ff227896 */ /* 0x000fc40008000022 */
[----:B------:R-:W-:Y:S02]  /*39e0*/  ULEA.HI UR4, UR5, UR4, URZ, 0x5 ;  /* 0x0000000405047291 */ /* 0x000fe4000f8f28ff */
[----:B------:R-:W-:Y:S02]  /*39f0*/  UIADD3 UR5, UPT, UPT, UR20, 0x8400, URZ ;  /* 0x0000840014057890 */ /* 0x000fe4000fffe0ff */
[----:B------:R-:W-:Y:S02]  /*3a00*/  USHF.R.S32.HI UR4, URZ, 0x5, UR4 ;  /* 0x00000005ff047899 */ /* 0x000fe40008011404 */
[----:B------:R-:W-:Y:S02]  /*3a10*/  USHF.R.U32.HI UR5, URZ, 0x4, UR5 ;  /* 0x00000004ff057899 */ /* 0x000fe40008011605 */
[----:B------:R-:W-:Y:S02]  /*3a20*/  UIMAD UR7, UR4, UR7, URZ ;  /* 0x00000007040772a4 */ /* 0x000fe4000f8e02ff */
[----:B------:R-:W-:-:S02]  /*3a30*/  UIADD3 UR4, UPT, UPT, UR20, 0x28400, URZ ;  /* 0x0002840014047890 */ /* 0x000fc4000fffe0ff */
[----:B------:R-:W-:Y:S02]  /*3a40*/  ULOP3.LUT UR5, UR5, 0x3fff, URZ, 0xc0, !UPT ;  /* 0x00003fff05057892 */ /* 0x000fe4000f8ec0ff */
[----:B------:R-:W-:Y:S02]  /*3a50*/  USHF.R.U32.HI UR4, URZ, 0x4, UR4 ;  /* 0x00000004ff047899 */ /* 0x000fe40008011604 */
[----:B------:R-:W-:Y:S02]  /*3a60*/  ULOP3.LUT UR22, UR5, 0x10000, URZ, 0xfc, !UPT ;  /* 0x0001000005167892 */ /* 0x000fe4000f8efcff */
[----:B------:R-:W-:Y:S02]  /*3a70*/  ULOP3.LUT UR23, UR4, 0x3fff, URZ, 0xc0, !UPT ;  /* 0x00003fff04177892 */ /* 0x000fe4000f8ec0ff */
[----:B--2---:R-:W-:Y:S02]  /*3a80*/  UIMAD UR4, UR7, UR6, URZ ;  /* 0x00000006070472a4 */ /* 0x004fe4000f8e02ff */
[----:B------:R-:W-:-:S02]  /*3a90*/  ULOP3.LUT UR23, UR23, 0x10000, URZ, 0xfc, !UPT ;  /* 0x0001000017177892 */ /* 0x000fc4000f8efcff */
[----:B------:R-:W-:Y:S02]  /*3aa0*/  UIADD3 UR36, UPT, UPT, UR4, -0x1, URZ ;  /* 0xffffffff04247890 */ /* 0x000fe4000fffe0ff */
[----:B------:R-:W-:Y:S01]  /*3ab0*/  UISETP.GE.AND UP4, UPT, UR4, 0x1, UPT ;  /* 0x000000010400788c */ /* 0x000fe2000bf86270 */
[----:B------:R-:W-:Y:S01]  /*3ac0*/  UMOV UR30, 0x0 ;  /* 0x00000000001e7882 */ /* 0x000fe20000000000 */
[----:B------:R-:W-:Y:S01]  /*3ad0*/  UMOV UR31, 0x10200910 ;  /* 0x10200910001f7882 */ /* 0x000fe20000000000 */
[----:B------:R-:W-:Y:S01]  /*3ae0*/  UMOV UR28, 0x0 ;  /* 0x00000000001c7882 */ /* 0x000fe20000000000 */
[C---:B-1----:R-:W-:Y:S01]  /*3af0*/  VIADD R5, R3.reuse, 0x80 ;  /* 0x0000008003057836 */ /* 0x042fe20000000000 */
[----:B------:R-:W-:Y:S01]  /*3b00*/  LOP3.LUT R4, R3, 0xffff, RZ, 0xc0, !PT ;  /* 0x0000ffff03047812 */ /* 0x000fe200078ec0ff */
[----:B------:R-:W-:Y:S01]  /*3b10*/  UMOV UR29, 0x10200910 ;  /* 0x10200910001d7882 */ /* 0x000fe20000000000 */
[----:B------:R-:W-:Y:S01]  /*3b20*/  UMOV UR26, 0x0 ;  /* 0x00000000001a7882 */ /* 0x000fe20000000000 */
[----:B------:R-:W-:Y:S01]  /*3b30*/  UMOV UR27, 0x10200910 ;  /* 0x10200910001b7882 */ /* 0x000fe20000000000 */
[----:B------:R-:W-:-:S05]  /*3b40*/  LOP3.LUT R5, R5, 0xffff, RZ, 0xc0, !PT ;  /* 0x0000ffff05057812 */ /* 0x000fca00078ec0ff */
[----:B------:R1:W-:Y:S02]  /*3b50*/  STL.64 [R1], R4 ;  /* 0x0000000401007387 */ /* 0x0003e40000100a00 */
.L_x_73:
[----:B-1----:R-:W-:-:S04]  /*3b60*/  SHF.L.U32 R5, R2, 0x1f, RZ ;  /* 0x0000001f02057819 */ /* 0x002fc800000006ff */
[----:B------:R-:W1:Y:S02]  /*3b70*/  SYNCS.PHASECHK.TRANS64.TRYWAIT P0, [UR20+0xd0], R5 ;  /* 0x0000d005ff0075a7 */ /* 0x000e640008001114 */
[----:B-1-34-:R-:W-:Y:S05]  /*3b80*/  @!P0 BRA `(.L_x_65) ;  /* 0x0000008800a48947 */ /* 0x01afea0003800000 */
.L_x_208:
[----:B-1----:R-:W1:Y:S01]  /*3b90*/  LDS.128 R4, [UR20+0x110] ;  /* 0x00011014ff047984 */ /* 0x002e620008000c00 */
[----:B------:R-:W-:Y:S01]  /*3ba0*/  ULEA UR25, UR24, UR20, 0x3 ;  /* 0x0000001418197291 */ /* 0x000fe2000f8e18ff */
[----:B------:R-:W-:Y:S01]  /*3bb0*/  @!PT LDS RZ, [RZ] ;  /* 0x00000000fffff984 */ /* 0x000fe20000000800 */
[----:B------:R-:W-:Y:S01]  /*3bc0*/  @!PT LDS RZ, [RZ] ;  /* 0x00000000fffff984 */ /* 0x000fe20000000800 */
[----:B------:R-:W-:Y:S01]  /*3bd0*/  @!PT LDS RZ, [RZ] ;  /* 0x00000000fffff984 */ /* 0x000fe20000000800 */
[----:B------:R-:W-:Y:S01]  /*3be0*/  @!PT LDS RZ, [RZ] ;  /* 0x00000000fffff984 */ /* 0x000fe20000000800 */
[----:B------:R2:W-:Y:S06]  /*3bf0*/  MEMBAR.ALL.CTA ;  /* 0x0000000000007992 */ /* 0x0005ec0000008000 */
[----:B--2---:R-:W2:Y:S02]  /*3c00*/  FENCE.VIEW.ASYNC.S ;  /* 0x00000000000073c6 */ /* 0x004ea40000000000 */
[----:B--2---:R-:W-:Y:S01]  /*3c10*/  SYNCS.ARRIVE.TRANS64.RED.A1T0 RZ, [UR34], RZ ;  /* 0x000000ffffff79a7 */ /* 0x004fe20008100422 */
[----:B-1----:R-:W-:Y:S01]  /*3c20*/  LOP3.LUT P3, RZ, R6, 0x1, RZ, 0xc0, !PT ;  /* 0x0000000106ff7812 */ /* 0x002fe2000786c0ff */
[----:B------:R-:W-:-:S12]  /*3c30*/  BRA.U UP3, `(.L_x_66) ;  /* 0x00000001030c7547 */ /* 0x000fd8000b800000 */
[----:B------:R-:W-:-:S04]  /*3c40*/  SHF.L.U32 R5, R8, 0x1f, RZ ;  /* 0x0000001f08057819 */ /* 0x000fc800000006ff */
[----:B------:R-:W1:Y:S02]  /*3c50*/  SYNCS.PHASECHK.TRANS64.TRYWAIT P0, [UR25+0xf0], R5 ;  /* 0x0000f005ff0075a7 */ /* 0x000e640008001119 */
[----:B-1----:R-:W-:Y:S05]  /*3c60*/  @!P0 BRA `(.L_x_67) ;  /* 0x0000008800848947 */ /* 0x002fea0003800000 */
.L_x_66:
[----:B------:R-:W-:Y:S05]  /*3c70*/  BRA.U UP3, `(.L_x_68) ;  /* 0x0000000503047547 */ /* 0x000fea000b800000 */
[----:B------:R-:W-:Y:S05]  /*3c80*/  BRA.U !UP4, `(.L_x_69) ;  /* 0x000000010cf47547 */ /* 0x000fea000b800000 */
[----:B------:R-:W-:Y:S01]  /*3c90*/  ULEA UR4, UR24, UR48, 0x2 ;  /* 0x0000003018047291 */ /* 0x000fe2000f8e10ff */
[----:B-1----:R-:W-:-:S08]  /*3ca0*/  SHF.L.U32 R4, R0, 0x1f, RZ ;  /* 0x0000001f00047819 */ /* 0x002fd000000006ff */
[----:B------:R-:W5:Y:S01]  /*3cb0*/  LDL R5, [UR4] ;  /* 0x00000004ff057983 */ /* 0x000f620008100800 */
[----:B------:R-:W-:Y:S02]  /*3cc0*/  ULEA UR4, UR19, UR20, 0x3 ;  /* 0x0000001413047291 */ /* 0x000fe4000f8e18ff */
[----:B------:R-:W-:Y:S01]  /*3cd0*/  UPLOP3.LUT UP2, UPT, UPT, UPT, UPT, 0x40, 0x4 ;  /* 0x000000000004789c */ /* 0x000fe20003f4e870 */
[----:B------:R-:W-:-:S06]  /*3ce0*/  UMOV UR17, UR36 ;  /* 0x0000002400117c82 */ /* 0x000fcc0008000000 */
[----:B------:R1:W2:Y:S01]  /*3cf0*/  SYNCS.PHASECHK.TRANS64.TRYWAIT P2, [UR4], R4 ;  /* 0x00000004ff0075a7 */ /* 0x0002a20008041104 */
[----:B------:R-:W-:-:S05]  /*3d00*/  UMOV UR4, UR19 ;  /* 0x0000001300047c82 */ /* 0x000fca0008000000 */
.L_x_72:
[----:B------:R-:W-:Y:S01]  /*3d10*/  ULEA UR18, UR4, UR20, 0x3 ;  /* 0x0000001404127291 */ /* 0x000fe2000f8e18ff */
[----:B--234-:R-:W-:Y:S11]  /*3d20*/  @P2 BRA `(.L_x_70) ;  /* 0x00000000000c2947 */ /* 0x01cff60003800000 */
[----:B------:R-:W-:Y:S04]  /*3d30*/  SHF.L.U32 R6, R0, 0x1f, RZ ;  /* 0x0000001f00067819 */ /* 0x000fe800000006ff */
[----:B------:R-:W2:Y:S02]  /*3d40*/  SYNCS.PHASECHK.TRANS64.TRYWAIT P0, [UR18], R6 ;  /* 0x00000006ff0075a7 */ /* 0x000ea40008001112 */
[----:B--2---:R-:W-:Y:S05]  /*3d50*/  @!P0 BRA `(.L_x_71) ;  /* 0x0000008800608947 */ /* 0x004fea0003800000 */
.L_x_70:
[----:B------:R-:W-:Y:S01]  /*3d60*/  UISETP.NE.AND UP0, UPT, UR17, URZ, UPT ;  /* 0x000000ff1100728c */ /* 0x000fe2000bf05270 */
[----:B------:R-:W-:Y:S01]  /*3d70*/  PLOP3.LUT P2, PT, PT, PT, PT, 0x80, 0x8 ;  /* 0x000000000008781c */ /* 0x000fe20003f4f070 */
[----:B------:R-:W-:Y:S02]  /*3d80*/  UIADD3 UR5, UPT, UPT, UR4, 0x1, URZ ;  /* 0x0000000104057890 */ /* 0x000fe4000fffe0ff */
[----:B------:R-:W-:Y:S02]  /*3d90*/  ULEA UR10, UR4, UR23, 0x9 ;  /* 0x00000017040a7291 */ /* 0x000fe4000f8e48ff */
[----:B------:R-:W-:Y:S01]  /*3da0*/  UISETP.NE.AND UP1, UPT, UR5, 0x8, UPT ;  /* 0x000000080500788c */ /* 0x000fe2000bf25270 */
[----:B------:R-:W-:Y:S01]  /*3db0*/  PLOP3.LUT P0, PT, PT, PT, UP0, 0x80, 0x8 ;  /* 0x000000000008781c */ /* 0x000fe20003f0f008 */
[----:B------:R-:W-:Y:S02]  /*3dc0*/  ULEA UR14, UR4, UR22, 0xa ;  /* 0x00000016040e7291 */ /* 0x000fe4000f8e50ff */
[----:B------:R-:W-:Y:S02]  /*3dd0*/  USEL UR6, URZ, 0x1, UP1 ;  /* 0x00000001ff067887 */ /* 0x000fe40008800000 */
[----:B------:R-:W-:Y:S01]  /*3de0*/  USEL UR19, UR5, URZ, UP1 ;  /* 0x000000ff05137287 */ /* 0x000fe20008800000 */
[----:B------:R-:W-:Y:S11]  /*3df0*/  ELECT P1, URZ, PT ;  /* 0x0000000000ff782f */ /* 0x000ff60003820000 */
[----:B------:R-:W-:Y:S02]  /*3e00*/  @!UPT UIADD3 URZ, UPT, UPT, URZ, URZ, URZ ;  /* 0x000000fffffff290 */ /* 0x000fe4000fffe0ff */
[C---:B-----5:R-:W-:Y:S01]  /*3e10*/  @P1 R2UR.BROADCAST UR4, R5.reuse ;  /* 0x00000000050412ca */ /* 0x060fe200008e0000 */
[----:B------:R-:W-:Y:S01]  /*3e20*/  @UP0 ULEA UR5, UR19, UR20, 0x3 ;  /* 0x0000001413050291 */ /* 0x000fe2000f8e18ff */
[----:B------:R-:W-:Y:S01]  /*3e30*/  LOP3.LUT R0, R0, UR6, RZ, 0x3c, !PT ;  /* 0x0000000600007c12 */ /* 0x000fe2000f8e3cff */
[----:B------:R-:W-:Y:S02]  /*3e40*/  UIADD3 UR8, UPT, UPT, UR10, 0x2, URZ ;  /* 0x000000020a087890 */ /* 0x000fe4000fffe0ff */
[----:B------:R-:W-:Y:S01]  /*3e50*/  UIADD3 UR6, UPT, UPT, UR14, 0x2, URZ ;  /* 0x000000020e067890 */ /* 0x000fe2000fffe0ff */
[----:B-1----:R-:W-:Y:S01]  /*3e60*/  @P0 SHF.L.U32 R4, R0, 0x1f, RZ ;  /* 0x0000001f00040819 */ /* 0x002fe200000006ff */
[----:B------:R-:W-:Y:S01]  /*3e70*/  UIADD3 UR12, UPT, UPT, UR10, 0x4, URZ ;  /* 0x000000040a0c7890 */ /* 0x000fe2000fffe0ff */
[----:B------:R-:W-:Y:S02]  /*3e80*/  UMOV UR11, 0x40004040 ;  /* 0x40004040000b7882 */ /* 0x000fe40000000000 */
[----:B------:R3:W4:Y:S01]  /*3e90*/  @P0 SYNCS.PHASECHK.TRANS64.TRYWAIT P2, [UR5], R4 ;  /* 0x00000004ff0005a7 */ /* 0x0007220008041105 */
[----:B------:R-:W-:Y:S11]  /*3ea0*/  ELECT P0, URZ, PT ;  /* 0x0000000000ff782f */ /* 0x000ff60003800000 */
[----:B------:R-:W-:Y:S02]  /*3eb0*/  @!UPT UIADD3 URZ, UPT, UPT, URZ, URZ, URZ ;  /* 0x000000fffffff290 */ /* 0x000fe4000fffe0ff */
[C---:B------:R-:W-:Y:S02]  /*3ec0*/  @P0 R2UR.BROADCAST UR16, R5.reuse ;  /* 0x00000000051002ca */ /* 0x040fe400008e0000 */
[----:B------:R-:W-:Y:S01]  /*3ed0*/  ELECT P0, URZ, PT ;  /* 0x0000000000ff782f */ /* 0x000fe20003800000 */
[----:B------:R-:W-:Y:S01]  /*3ee0*/  UMOV UR15, 0x40004040 ;  /* 0x40004040000f7882 */ /* 0x000fe20000000000 */
[----:B------:R-:W-:Y:S01]  /*3ef0*/  UMOV UR9, 0x40004040 ;  /* 0x4000404000097882 */ /* 0x000fe20000000000 */
[----:B------:R1:W-:Y:S01]  /*3f00*/  UTCHMMA.2CTA gdesc[UR14], gdesc[UR10], tmem[UR4], tmem[UR32], idesc[UR33], UP2 ;  /* 0x00ff200a0e0075ea */ /* 0x0003e20009200004 */
[----:B------:R-:W-:Y:S01]  /*3f10*/  UPLOP3.LUT UP2, UPT, UPT, UPT, UPT, 0x80, 0x8 ;  /* 0x000000000008789c */ /* 0x000fe20003f4f070 */
[----:B------:R-:W-:Y:S01]  /*3f20*/  UMOV UR7, 0x40004040 ;  /* 0x4000404000077882 */ /* 0x000fe20000000000 */
[----:B------:R-:W-:Y:S01]  /*3f30*/  UMOV UR13, 0x40004040 ;  /* 0x40004040000d7882 */ /* 0x000fe20000000000 */
[----:B------:R-:W-:Y:S04]  /*3f40*/  UMOV UR5, 0x40004040 ;  /* 0x4000404000057882 */ /* 0x000fe80000000000 */
[----:B------:R2:W-:Y:S01]  /*3f50*/  UTCHMMA.2CTA gdesc[UR6], gdesc[UR8], tmem[UR16], tmem[UR30], idesc[UR31], UPT ;  /* 0x00ff1e08060075ea */ /* 0x0005e2000ba00010 */
[----:B-1----:R-:W-:Y:S01]  /*3f60*/  UIADD3 UR4, UPT, UPT, UR14, 0x4, URZ ;  /* 0x000000040e047890 */ /* 0x002fe2000fffe0ff */
[C---:B------:R-:W-:Y:S02]  /*3f70*/  @P0 R2UR.BROADCAST UR15, R5.reuse ;  /* 0x00000000050f02ca */ /* 0x040fe400008e0000 */
[----:B------:R-:W-:Y:S01]  /*3f80*/  ELECT P0, URZ, PT ;  /* 0x0000000000ff782f */ /* 0x000fe20003800000 */
[----:B------:R-:W-:Y:S02]  /*3f90*/  UIADD3 UR10, UPT, UPT, UR10, 0x6, URZ ;  /* 0x000000060a0a7890 */ /* 0x000fe4000fffe0ff */
[----:B--2---:R-:W-:Y:S10]  /*3fa0*/  UIADD3 UR6, UPT, UPT, UR14, 0x6, URZ ;  /* 0x000000060e067890 */ /* 0x004ff4000fffe0ff */
[----:B------:R-:W-:Y:S01]  /*3fb0*/  @P0 R2UR.BROADCAST UR9, R5 ;  /* 0x00000000050902ca */ /* 0x000fe200008e0000 */
[----:B------:R-:W-:Y:S01]  /*3fc0*/  UIADD3 UR8, UPT, UPT, UR18, 0x40, URZ ;  /* 0x0000004012087890 */ /* 0x000fe2000fffe0ff */
[----:B------:R1:W-:Y:S11]  /*3fd0*/  UTCHMMA.2CTA gdesc[UR4], gdesc[UR12], tmem[UR15], tmem[UR28], idesc[UR29], UPT ;  /* 0x00ff1c0c040075ea */ /* 0x0003f6000ba0000f */
[----:B------:R3:W-:Y:S01]  /*3fe0*/  UTCHMMA.2CTA gdesc[UR6], gdesc[UR10], tmem[UR9], tmem[UR26], idesc[UR27], UPT ;  /* 0x00ff1a0a060075ea */ /* 0x0007e2000ba00009 */
[----:B------:R3:W-:Y:S01]  /*3ff0*/  UTCBAR.2CTA.MULTICAST [UR8], URZ, UR21 ;  /* 0x000000ff080073e9 */ /* 0x0007e20008200815 */
[----:B-1----:R-:W-:Y:S02]  /*4000*/  UIADD3 UR4, UPT, UPT, UR17, 0x1, URZ ;  /* 0x0000000111047890 */ /* 0x002fe4000fffe0ff */
[----:B------:R-:W-:Y:S02]  /*4010*/  UIADD3 UR5, UPT, UPT, UR17, -0x1, URZ ;  /* 0xffffffff11057890 */ /* 0x000fe4000fffe0ff */
[----:B------:R-:W-:Y:S03]  /*4020*/  UISETP.GT.U32.AND UP0, UPT, UR4, 0x1, UPT ;  /* 0x000000010400788c */ /* 0x000fe6000bf04070 */
[----:B------:R-:W-:Y:S02]  /*4030*/  UMOV UR4, UR19 ;  /* 0x0000001300047c82 */ /* 0x000fe40008000000 */
[----:B------:R-:W-:Y:S04]  /*4040*/  UMOV UR17, UR5 ;  /* 0x0000000500117c82 */ /* 0x000fe80008000000 */
[----:B------:R-:W-:Y:S05]  /*4050*/  BRA.U UP0, `(.L_x_72) ;  /* 0xfffffffd002c7547 */ /* 0x000fea000b83ffff */
.L_x_69:
[----:B------:R-:W-:-:S09]  /*4060*/  UIADD3 UR4, UPT, UPT, UR25, 0xe0, URZ ;  /* 0x000000e019047890 */ /* 0x000fd2000fffe0ff */
[----:B------:R2:W-:Y:S01]  /*4070*/  UTCBAR.2CTA.MULTICAST [UR4], URZ, UR35 ;  /* 0x000000ff040073e9 */ /* 0x0005e20008200823 */
[----:B------:R-:W-:Y:S02]  /*4080*/  NOP ;  /* 0x0000000000007918 */ /* 0x000fe40000000000 */
.L_x_68:
[----:B--2---:R-:W-:Y:S01]  /*4090*/  UIADD3 UR4, UPT, UPT, UR24, 0x1, URZ ;  /* 0x0000000118047890 */ /* 0x004fe2000fffe0ff */
[----:B------:R-:W-:-:S03]  /*40a0*/  LOP3.LUT R2, R2, 0x1, RZ, 0x3c, !PT ;  /* 0x0000000102027812 */ /* 0x000fc600078e3cff */
[----:B------:R-:W-:-:S04]  /*40b0*/  UISETP.NE.AND UP0, UPT, UR4, 0x2, UPT ;  /* 0x000000020400788c */ /* 0x000fc8000bf05270 */
[----:B------:R-:W-:Y:S02]  /*40c0*/  USEL UR5, URZ, 0x1, UP0 ;  /* 0x00000001ff057887 */ /* 0x000fe40008000000 */
[----:B------:R-:W-:-:S04]  /*40d0*/  USEL UR24, UR4, URZ, UP0 ;  /* 0x000000ff04187287 */ /* 0x000fc80008000000 */
[----:B------:R-:W-:Y:S01]  /*40e0*/  LOP3.LUT R8, R8, UR5, RZ, 0x3c, !PT ;  /* 0x0000000508087c12 */ /* 0x000fe2000f8e3cff */
[----:B------:R-:W-:Y:S07]  /*40f0*/  @P3 BRA `(.L_x_73) ;  /* 0xfffffff800983947 */ /* 0x000fee000383ffff */
[----:B---3--:R-:W2:Y:S01]  /*4100*/  S2UR UR8, SR_CgaCtaId ;  /* 0x00000000000879c3 */ /* 0x008ea20000008800 */
[----:B------:R-:W-:Y:S01]  /*4110*/  ELECT P0, URZ, PT ;  /* 0x0000000000ff782f */ /* 0x000fe20003800000 */
[----:B------:R-:W-:Y:S01]  /*4120*/  HFMA2 R0, -RZ, RZ, 0, 5.9604644775390625e-08 ;  /* 0x00000001ff007431 */ /* 0x000fe200000001ff */
[----:B------:R-:W-:-:S05]  /*4130*/  UMOV UR4, 0x40 ;  /* 0x0000004000047882 */ /* 0x000fca0000000000 */
[----:B------:R-:W-:Y:S01]  /*4140*/  UVIRTCOUNT.DEALLOC.SMPOOL 0x80 ;  /* 0x000000800000784c */ /* 0x000fe20000000000 */
[----:B------:R-:W-:Y:S02]  /*4150*/  UISETP.NE.AND UP0, UPT, UR38, URZ, UPT ;  /* 0x000000ff2600728c */ /* 0x000fe4000bf05270 */
[----:B--2---:R-:W-:-:S09]  /*4160*/  ULEA UR8, UR8, UR4, 0x18 ;  /* 0x0000000408087291 */ /* 0x004fd2000f8ec0ff */
[----:B------:R2:W-:Y:S01]  /*4170*/  @P0 STS.U8 [UR8+0x1c], R0 ;  /* 0x00001c00ff000988 */ /* 0x0005e20008000008 */
[----:B------:R-:W-:Y:S05]  /*4180*/  BRA.U UP0, `(.L_x_74) ;  /* 0x0000000100587547 */ /* 0x000fea000b800000 */
[----:B------:R-:W-:Y:S01]  /*4190*/  UIADD3 UR5, UPT, UPT, UR20, 0xf0, URZ ;  /* 0x000000f014057890 */ /* 0x000fe2000fffe0ff */
[----:B------:R-:W-:-:S03]  /*41a0*/  SHF.L.U32 R2, R8, 0x1f, RZ ;  /* 0x0000001f08027819 */ /* 0x000fc600000006ff */
[----:B------:R-:W-:-:S09]  /*41b0*/  ULEA UR4, UR24, UR5, 0x3 ;  /* 0x0000000518047291 */ /* 0x000fd2000f8e18ff */
[----:B------:R-:W3:Y:S02]  /*41c0*/  SYNCS.PHASECHK.TRANS64.TRYWAIT P0, [UR4], R2 ;  /* 0x00000002ff0075a7 */ /* 0x000ee40008001104 */
[----:B---3--:R-:W-:Y:S05]  /*41d0*/  @!P0 BRA `(.L_x_75) ;  /* 0x0000008400588947 */ /* 0x008fea0003800000 */
.L_x_212:
[----:B------:R-:W-:-:S04]  /*41e0*/  UIADD3 UR4, UPT, UPT, UR24, 0x1, URZ ;  /* 0x0000000118047890 */ /* 0x000fc8000fffe0ff */
[----:B------:R-:W-:-:S04]  /*41f0*/  UISETP.NE.AND UP1, UPT, UR4, 0x2, UPT ;  /* 0x000000020400788c */ /* 0x000fc8000bf25270 */
[----:B------:R-:W-:Y:S02]  /*4200*/  USEL UR6, URZ, 0x1, UP1 ;  /* 0x00000001ff067887 */ /* 0x000fe40008800000 */
[----:B------:R-:W-:-:S04]  /*4210*/  USEL UR4, UR4, URZ, UP1 ;  /* 0x000000ff04047287 */ /* 0x000fc80008800000 */
[----:B------:R-:W-:Y:S01]  /*4220*/  ULEA UR4, UR4, UR5, 0x3 ;  /* 0x0000000504047291 */ /* 0x000fe2000f8e18ff */
[----:B--2---:R-:W-:-:S04]  /*4230*/  LOP3.LUT R2, R8, UR6, RZ, 0x3c, !PT ;  /* 0x0000000608027c12 */ /* 0x004fc8000f8e3cff */
[----:B------:R-:W-:Y:S01]  /*4240*/  SHF.L.U32 R2, R2, 0x1f, RZ ;  /* 0x0000001f02027819 */ /* 0x000fe200000006ff */
[----:B------:R-:W-:-:S04]  /*4250*/  IMAD.U32 R0, RZ, RZ, UR4 ;  /* 0x00000004ff007e24 */ /* 0x000fc8000f8e00ff */
[----:B------:R2:W3:Y:S03]  /*4260*/  SYNCS.PHASECHK.TRANS64.TRYWAIT P0, [R0+URZ], R2 ;  /* 0x00000002000075a7 */ /* 0x0004e600080011ff */
[----:B---3--:R-:W-:Y:S05]  /*4270*/  @!P0 NANOSLEEP.SYNCS 0x989680 ;  /* 0x009896800000895d */ /* 0x008fea0003900000 */
[----:B------:R-:W3:Y:S02]  /*4280*/  @!P0 SYNCS.PHASECHK.TRANS64 P0, [R0+URZ], R2 ;  /* 0x00000002000085a7 */ /* 0x000ee400080010ff */
[----:B---3--:R-:W-:Y:S05]  /*4290*/  @P0 BRA `(.L_x_76) ;  /* 0x0000000000200947 */ /* 0x008fea0003800000 */
.L_x_77:
[----:B---3--:R3:W1:Y:S02]  /*42a0*/  SYNCS.PHASECHK.TRANS64.TRYWAIT P0, [R0+URZ], R2 ;  /* 0x00000002000075a7 */ /* 0x00866400080011ff */
[----:B-1----:R-:W-:Y:S05]  /*42b0*/  @!P0 NANOSLEEP.SYNCS 0x989680 ;  /* 0x009896800000895d */ /* 0x002fea0003900000 */
[----:B------:R-:W1:Y:S02]  /*42c0*/  @!P0 SYNCS.PHASECHK.TRANS64 P0, [R0+URZ], R2 ;  /* 0x00000002000085a7 */ /* 0x000e6400080010ff */
[----:B-1----:R-:W-:Y:S05]  /*42d0*/  @!P0 BRA `(.L_x_77) ;  /* 0xfffffffc00f08947 */ /* 0x002fea000383ffff */
[----:B------:R-:W-:Y:S05]  /*42e0*/  BRA `(.L_x_76) ;  /* 0x00000000000c7947 */ /* 0x000fea0003800000 */
.L_x_74:
[----:B------:R-:W-:-:S04]  /*42f0*/  UIADD3 UR4, UPT, UPT, UR20, 0x100, URZ ;  /* 0x0000010014047890 */ /* 0x000fc8000fffe0ff */
[----:B------:R-:W-:-:S09]  /*4300*/  UPRMT UR4, UR37, 0x654, UR4 ;  /* 0x0000065425047896 */ /* 0x000fd20008000004 */
[----:B------:R-:W-:Y:S03]  /*4310*/  SYNCS.ARRIVE.TRANS64.RED.A1T0 RZ, [UR4], RZ ;  /* 0x000000ffffff79a7 */ /* 0x000fe60008100404 */
.L_x_76:
[----:B--23--:R-:W-:Y:S01]  /*4320*/  SHF.L.U32 R2, RZ, 0x1f, RZ ;  /* 0x0000001fff027819 */ /* 0x00cfe200000006ff */
[----:B------:R-:W-:Y:S01]  /*4330*/  UIADD3 UR4, UPT, UPT, UR20, 0x100, URZ ;  /* 0x0000010014047890 */ /* 0x000fe2000fffe0ff */
[----:B------:R-:W-:Y:S02]  /*4340*/  PLOP3.LUT P0, PT, PT, PT, UP0, 0x80, 0x8 ;  /* 0x000000000008781c */ /* 0x000fe40003f0f008 */
[----:B------:R-:W2:Y:S02]  /*4350*/  SYNCS.PHASECHK.TRANS64.TRYWAIT P1, [UR20+0x100], R2 ;  /* 0x00010002ff0075a7 */ /* 0x000ea40008021114 */
[----:B--2---:R-:W-:Y:S09]  /*4360*/  @!P1 BRA `(.L_x_78) ;  /* 0x00000084000c9947 */ /* 0x004ff20003800000 */
.L_x_214:
[----:B------:R-:W-:Y:S01]  /*4370*/  @!UP0 UPRMT UR4, UR37, 0x654, UR4 ;  /* 0x0000065425048896 */ /* 0x000fe20008000004 */
[----:B------:R-:W-:Y:S01]  /*4380*/  LOP3.LUT R3, R3, 0xffff, RZ, 0xc0, !PT ;  /* 0x0000ffff03037812 */ /* 0x000fe200078ec0ff */
[----:B--2---:R-:W-:-:S03]  /*4390*/  IMAD.MOV.U32 R2, RZ, RZ, 0xffff ;  /* 0x0000ffffff027424 */ /* 0x004fc600078e00ff */
[----:B------:R-:W-:-:S04]  /*43a0*/  SHF.R.U32.HI R3, RZ, 0x5, R3 ;  /* 0x00000005ff037819 */ /* 0x000fc80000011603 */
[----:B------:R-:W-:Y:S01]  /*43b0*/  @!P0 SYNCS.ARRIVE.TRANS64.RED.A1T0 RZ, [UR4], RZ ;  /* 0x000000ffffff89a7 */ /* 0x000fe20008100404 */
[----:B------:R-:W-:Y:S01]  /*43c0*/  NOP ;  /* 0x0000000000007918 */ /* 0x000fe20000000000 */
[----:B------:R-:W2:Y:S01]  /*43d0*/  LDS R0, [UR8+0x14] ;  /* 0x00001408ff007984 */ /* 0x000ea20008000800 */
[----:B------:R-:W-:-:S04]  /*43e0*/  SHF.L.U32 R2, R2, R3, RZ ;  /* 0x0000000302027219 */ /* 0x000fc800000006ff */
[----:B--2---:R-:W-:-:S04]  /*43f0*/  LOP3.LUT R0, R0, R2, RZ, 0xc0, !PT ;  /* 0x0000000200007212 */ /* 0x004fc800078ec0ff */
[----:B------:R-:W-:Y:S01]  /*4400*/  ISETP.NE.AND P0, PT, R0, R2, PT ;  /* 0x000000020000720c */ /* 0x000fe20003f05270 */
[----:B------:R-:W-:-:S05]  /*4410*/  IMAD.MOV.U32 R0, RZ, RZ, 0x1 ;  /* 0x00000001ff007424 */ /* 0x000fca00078e00ff */
[----:B------:R-:W-:-:S07]  /*4420*/  SHF.L.U32 R0, R0, R3, RZ ;  /* 0x0000000300007219 */ /* 0x000fce00000006ff */
[----:B------:R-:W-:Y:S05]  /*4430*/  @P0 BRA `(.L_x_79) ;  /* 0x00000000005c0947 */ /* 0x000fea0003800000 */
[----:B------:R-:W2:Y:S02]  /*4440*/  LDS R3, [UR8+0x18] ;  /* 0x00001808ff037984 */ /* 0x000ea40008000800 */
[----:B--2---:R-:W-:-:S04]  /*4450*/  LOP3.LUT R3, R3, R0, RZ, 0xc0, !PT ;  /* 0x0000000003037212 */ /* 0x004fc800078ec0ff */
[----:B------:R-:W-:-:S13]  /*4460*/  ISETP.NE.AND P0, PT, R3, R0, PT ;  /* 0x000000000300720c */ /* 0x000fda0003f05270 */
[----:B------:R-:W-:Y:S05]  /*4470*/  @P0 BRA `(.L_x_80) ;  /* 0x0000000000400947 */ /* 0x000fea0003800000 */
[----:B------:R-:W-:Y:S01]  /*4480*/  R2UR UR4, R2 ;  /* 0x00000000020472ca */ /* 0x000fe200000e0000 */
[----:B------:R-:W2:Y:S01]  /*4490*/  S2R R3, SR_LANEID ;  /* 0x0000000000037919 */ /* 0x000ea20000000000 */
[----:B------:R-:W-:-:S04]  /*44a0*/  LOP3.LUT R0, RZ, R0, RZ, 0x33, !PT ;  /* 0x00000000ff007212 */ /* 0x000fc800078e33ff */
[----:B------:R-:W3:Y:S07]  /*44b0*/  REDUX UR6, R0 ;  /* 0x00000000000673c4 */ /* 0x000eee0000000000 */
[----:B------:R-:W-:-:S03]  /*44c0*/  ULOP3.LUT UR5, URZ, UR4, URZ, 0x33, !UPT ;  /* 0x00000004ff057292 */ /* 0x000fc6000f8e33ff */
[----:B------:R-:W-:Y:S02]  /*44d0*/  VOTEU.ANY UR4, UPT, PT ;  /* 0x0000000000047886 */ /* 0x000fe400038e0100 */
[----:B------:R-:W-:Y:S01]  /*44e0*/  UFLO.U32 UR4, UR4 ;  /* 0x00000004000472bd */ /* 0x000fe200080e0000 */
[----:B------:R-:W-:-:S04]  /*44f0*/  IMAD.U32 R2, RZ, RZ, UR5 ;  /* 0x00000005ff027e24 */ /* 0x000fc8000f8e00ff */
[----:B------:R-:W1:Y:S02]  /*4500*/  REDUX UR7, R2 ;  /* 0x00000000020773c4 */ /* 0x000e640000000000 */
[----:B------:R1:W-:Y:S01]  /*4510*/  UTCATOMSWS.AND URZ, UR5 ;  /* 0x0000000500ff79e3 */ /* 0x0003e20008000000 */
[----:B---3--:R-:W-:Y:S01]  /*4520*/  IMAD.U32 R0, RZ, RZ, UR6 ;  /* 0x00000006ff007e24 */ /* 0x008fe2000f8e00ff */
[----:B--2---:R-:W-:Y:S01]  /*4530*/  ISETP.EQ.U32.AND P0, PT, R3, UR4, PT ;  /* 0x0000000403007c0c */ /* 0x004fe2000bf02070 */
[----:B-1----:R-:W-:-:S12]  /*4540*/  IMAD.U32 R2, RZ, RZ, UR7 ;  /* 0x00000007ff027e24 */ /* 0x002fd8000f8e00ff */
[----:B------:R1:W-:Y:S04]  /*4550*/  @P0 ATOMS.AND RZ, [UR8+0x14], R2 ;  /* 0x00001402ffff098c */ /* 0x0003e8000a800008 */
[----:B------:R1:W-:Y:S01]  /*4560*/  @P0 ATOMS.AND RZ, [UR8+0x18], R0 ;  /* 0x00001800ffff098c */ /* 0x0003e2000a800008 */
[----:B------:R-:W-:Y:S05]  /*4570*/  BRA `(.L_x_81) ;  /* 0x0000000000147947 */ /* 0x000fea0003800000 */
.L_x_80:
[----:B------:R-:W-:Y:S02]  /*4580*/  MOV R2, 0x45a0 ;  /* 0x000045a000027802 */ /* 0x000fe40000000f00 */
[----:B-1--45:R-:W-:Y:S05]  /*4590*/  CALL.REL.NOINC `($__internal_0_$__cuda_sm10x_tcgen05_guardrail_trap_col_being_dealloced_not_returned_by_alloc) ;  /* 0x0000008800a07944 */ /* 0x032fea0003c00000 */
[----:B------:R-:W-:Y:S05]  /*45a0*/  BRA `(.L_x_81) ;  /* 0x0000000000087947 */ /* 0x000fea0003800000 */
.L_x_79:
[----:B------:R-:W-:Y:S02]  /*45b0*/  MOV R2, 0x45d0 ;  /* 0x000045d000027802 */ /* 0x000fe40000000f00 */
[----:B-1--45:R-:W-:Y:S05]  /*45c0*/  CALL.REL.NOINC `($__internal_2_$__cuda_sm10x_tcgen05_guardrail_trap_unallocated_columns_being_dealloced) ;  /* 0x0000008800ac7944 */ /* 0x032fea0003c00000 */
.L_x_81:
[----:B------:R-:W-:Y:S01]  /*45d0*/  NOP ;  /* 0x0000000000007918 */ /* 0x000fe20000000000 */
[----:B------:R-:W-:Y:S05]  /*45e0*/  EXIT ;  /* 0x000000000000794d */ /* 0x000fea0003800000 */
.L_x_53:
[----:B------:R-:W-:-:S09]  /*45f0*/  UISETP.NE.OR UP0, UPT, UR18, 0x3, !UP3 ;  /* 0x000000031200788c */ /* 0x000fd2000df05670 */
[----:B------:R-:W-:Y:S05]  /*4600*/  BRA.U UP0, `(.L_x_82) ;  /* 0x00000019003c7547 */ /* 0x000fea000b800000 */
[----:B------:R-:W2:Y:S01]  /*4610*/  LDCU.64 UR4, c[0x0][0x888] ;  /* 0x00011100ff0477ac */ /* 0x000ea20008000a00 */
[----:B------:R-:W3:Y:S01]  /*4620*/  S2UR UR10, SR_CgaCtaId ;  /* 0x00000000000a79c3 */ /* 0x000ee20000008800 */
[----:B------:R-:W-:Y:S01]  /*4630*/  HFMA2 R10, -RZ, RZ, 0, 0 ;  /* 0x00000000ff0a7431 */ /* 0x000fe200000001ff */
[----:B------:R-:W-:Y:S01]  /*4640*/  MOV R0, 0x2000 ;  /* 0x0000200000007802 */ /* 0x000fe20000000f00 */
[----:B------:R-:W4:Y:S01]  /*4650*/  LDCU UR50, c[0x0][0x370] ;  /* 0x00006e00ff3277ac */ /* 0x000f220008000800 */
[----:B------:R-:W4:Y:S04]  /*4660*/  LDCU.128 UR56, c[0x0][0xb10] ;  /* 0x00016200ff3877ac */ /* 0x000f280008000c00 */
[----:B------:R-:W1:Y:S01]  /*4670*/  LDC.64 R12, c[0x0][0x348] ;  /* 0x0000d200ff0c7b82 */ /* 0x000e620000000a00 */
[----:B------:R-:W3:Y:S01]  /*4680*/  LDCU UR49, c[0x0][0x374] ;  /* 0x00006e80ff3177ac */ /* 0x000ee20008000800 */
[----:B------:R-:W3:Y:S01]  /*4690*/  LDCU.64 UR54, c[0x0][0x890] ;  /* 0x00011200ff3677ac */ /* 0x000ee20008000a00 */
[----:B------:R-:W3:Y:S01]  /*46a0*/  LDCU UR30, c[0x0][0xb0c] ;  /* 0x00016180ff1e77ac */ /* 0x000ee20008000800 */
[----:B--2---:R-:W-:Y:S01]  /*46b0*/  UISETP.NE.U32.AND UP0, UPT, UR4, URZ, UPT ;  /* 0x000000ff0400728c */ /* 0x004fe2000bf05070 */
[----:B------:R-:W2:Y:S01]  /*46c0*/  LDCU UR69, c[0x0][0xb20] ;  /* 0x00016400ff4577ac */ /* 0x000ea20008000800 */
[----:B------:R-:W2:Y:S01]  /*46d0*/  LDCU UR4, c[0x0][0xb30] ;  /* 0x00016600ff0477ac */ /* 0x000ea20008000800 */
[----:B------:R-:W2:Y:S01]  /*46e0*/  LDCU.128 UR60, c[0x0][0x980] ;  /* 0x00013000ff3c77ac */ /* 0x000ea20008000c00 */
[----:B------:R-:W-:Y:S01]  /*46f0*/  UMOV UR31, 0x400 ;  /* 0x00000400001f7882 */ /* 0x000fe20000000000 */
[----:B----4-:R-:W-:-:S02]  /*4700*/  UIMAD.WIDE.U32 UR6, UR50, UR56, URZ ;  /* 0x00000038320672a5 */ /* 0x010fc4000f8e00ff */
[----:B---3--:R-:W-:Y:S02]  /*4710*/  UIMAD.WIDE.U32 UR8, UR49, UR59, URZ ;  /* 0x0000003b310872a5 */ /* 0x008fe4000f8e00ff */
[----:B------:R-:W-:Y:S02]  /*4720*/  UISETP.NE.AND.EX UP6, UPT, UR5, URZ, UPT, UP0 ;  /* 0x000000ff0500728c */ /* 0x000fe4000bfc5300 */
[----:B------:R-:W-:Y:S02]  /*4730*/  ULEA UR31, UR10, UR31, 0x18 ;  /* 0x0000001f0a1f7291 */ /* 0x000fe4000f8ec0ff */
[----:B------:R-:W-:Y:S02]  /*4740*/  UISETP.NE.AND UP0, UPT, UR39, 0x1, UPT ;  /* 0x000000012700788c */ /* 0x000fe4000bf05270 */
[----:B------:R-:W-:Y:S02]  /*4750*/  UISETP.NE.U32.AND UP0, UPT, UR54, URZ, UPT ;  /* 0x000000ff3600728c */ /* 0x000fe4000bf05070 */
[----:B------:R-:W-:-:S02]  /*4760*/  UIADD3 UR53, UPT, UPT, UR31, 0xd8, URZ ;  /* 0x000000d81f357890 */ /* 0x000fc4000fffe0ff */
[----:B------:R-:W-:Y:S02]  /*4770*/  UIADD3 UR41, UPT, UPT, UR31, 0x80, URZ ;  /* 0x000000801f297890 */ /* 0x000fe4000fffe0ff */
[----:B------:R-:W-:Y:S02]  /*4780*/  UIADD3 UR33, UPT, UPT, UR31, 0x88, URZ ;  /* 0x000000881f217890 */ /* 0x000fe4000fffe0ff */
[----:B------:R-:W-:Y:S02]  /*4790*/  UIADD3 UR25, UPT, UPT, UR31, 0x90, URZ ;  /* 0x000000901f197890 */ /* 0x000fe4000fffe0ff */
[----:B------:R-:W-:Y:S02]  /*47a0*/  UIADD3 UR17, UPT, UPT, UR31, 0x98, URZ ;  /* 0x000000981f117890 */ /* 0x000fe4000fffe0ff */
[----:B------:R-:W-:Y:S02]  /*47b0*/  UISETP.GE.AND UP3, UPT, UR39, 0x1, UPT ;  /* 0x000000012700788c */ /* 0x000fe4000bf66270 */
[----:B------:R-:W-:Y:S01]  /*47c0*/  UISETP.NE.AND.EX UP5, UPT, UR55, URZ, UPT, UP0 ;  /* 0x000000ff3700728c */ /* 0x000fe2000bfa5300 */
[----:B------:R-:W-:Y:S01]  /*47d0*/  UMOV UR67, UR7 ;  /* 0x0000000700437c82 */ /* 0x000fe20008000000 */
[----:B------:R-:W-:Y:S01]  /*47e0*/  UMOV UR66, UR9 ;  /* 0x0000000900427c82 */ /* 0x000fe20008000000 */
[----:B------:R-:W-:-:S02]  /*47f0*/  UISETP.NE.AND UP3, UPT, UR30, 0x1, UPT ;  /* 0x000000011e00788c */ /* 0x000fc4000bf65270 */
[----:B------:R-:W-:Y:S02]  /*4800*/  UISETP.NE.AND UP0, UPT, UR58, 0x1, UPT ;  /* 0x000000013a00788c */ /* 0x000fe4000bf05270 */
[----:B------:R-:W-:Y:S01]  /*4810*/  UPLOP3.LUT UP2, UPT, UPT, UPT, UPT, 0x40, 0x4 ;  /* 0x000000000004789c */ /* 0x000fe20003f4e870 */
[----:B------:R-:W3:Y:S01]  /*4820*/  LDCU.64 UR22, c[0x0][0xb28] ;  /* 0x00016500ff1677ac */ /* 0x000ee20008000a00 */
[----:B------:R-:W4:Y:S01]  /*4830*/  LDCU.64 UR64, c[0x0][0x990] ;  /* 0x00013200ff4077ac */ /* 0x000f220008000a00 */
[----:B------:R-:W-:Y:S02]  /*4840*/  UPRMT UR53, URZ, 0x654, UR53 ;  /* 0x00000654ff357896 */ /* 0x000fe40008000035 */
[----:B------:R-:W-:Y:S02]  /*4850*/  UPRMT UR48, UR10, 0x654, UR41 ;  /* 0x000006540a307896 */ /* 0x000fe40008000029 */
[----:B------:R-:W-:Y:S02]  /*4860*/  UPRMT UR47, UR10, 0x654, UR33 ;  /* 0x000006540a2f7896 */ /* 0x000fe40008000021 */
[----:B------:R-:W-:-:S02]  /*4870*/  UPRMT UR46, UR10, 0x654, UR25 ;  /* 0x000006540a2e7896 */ /* 0x000fc40008000019 */
[----:B------:R-:W-:Y:S02]  /*4880*/  UPRMT UR38, UR10, 0x654, UR17 ;  /* 0x000006540a267896 */ /* 0x000fe40008000011 */
[----:B------:R-:W-:Y:S02]  /*4890*/  USHF.R.U32.HI UR67, URZ, UR57, UR67 ;  /* 0x00000039ff437299 */ /* 0x000fe40008011643 */
[----:B--2---:R-:W-:Y:S02]  /*48a0*/  USHF.R.U32.HI UR66, URZ, UR69, UR66 ;  /* 0x00000045ff427299 */ /* 0x004fe40008011642 */
[----:B------:R-:W-:Y:S02]  /*48b0*/  UISETP.NE.AND UP4, UPT, UR4, 0x1, UPT ;  /* 0x000000010400788c */ /* 0x000fe4000bf85270 */
[----:B------:R-:W-:Y:S02]  /*48c0*/  UISETP.NE.AND UP3, UPT, UR60, 0x1, UPT ;  /* 0x000000013c00788c */ /* 0x000fe4000bf65270 */
[----:B-1-34-:R-:W-:-:S11]  /*48d0*/  UISETP.NE.AND UP0, UPT, UR63, 0x1, UPT ;  /* 0x000000013f00788c */ /* 0x01afd6000bf05270 */
.L_x_97:
[----:B------:R-:W-:Y:S04]  /*48e0*/  SHF.L.U32 R3, R10, 0x1f, RZ ;  /* 0x0000001f0a037819 */ /* 0x000fe800000006ff */
[----:B-1----:R-:W1:Y:S02]  /*48f0*/  SYNCS.PHASECHK.TRANS64.TRYWAIT P0, [UR31+0xd0], R3 ;  /* 0x0000d003ff0075a7 */ /* 0x002e64000800111f */
[----:B-1----:R-:W-:Y:S05]  /*4900*/  @!P0 BRA `(.L_x_83) ;  /* 0x0000007c00bc8947 */ /* 0x002fea0003800000 */
.L_x_216:
[----:B------:R-:W2:Y:S01]  /*4910*/  LDS.128 R4, [UR31+0x110] ;  /* 0x0001101fff047984 */ /* 0x000ea20008000c00 */
[----:B------:R-:W-:Y:S01]  /*4920*/  UISETP.GE.AND UP0, UPT, UR39, 0x1, UPT ;  /* 0x000000012700788c */ /* 0x000fe2000bf06270 */
[----:B------:R-:W-:Y:S01]  /*4930*/  @!PT LDS RZ, [RZ] ;  /* 0x00000000fffff984 */ /* 0x000fe20000000800 */
[----:B------:R-:W-:Y:S01]  /*4940*/  @!PT LDS RZ, [RZ] ;  /* 0x00000000fffff984 */ /* 0x000fe20000000800 */
[----:B------:R-:W-:Y:S01]  /*4950*/  @!PT LDS RZ, [RZ] ;  /* 0x00000000fffff984 */ /* 0x000fe20000000800 */
[----:B------:R-:W-:Y:S01]  /*4960*/  @!PT LDS RZ, [RZ] ;  /* 0x00000000fffff984 */ /* 0x000fe20000000800 */
[----:B------:R3:W-:Y:S06]  /*4970*/  MEMBAR.ALL.CTA ;  /* 0x0000000000007992 */ /* 0x0007ec0000008000 */
[----:B---3--:R-:W3:Y:S02]  /*4980*/  FENCE.VIEW.ASYNC.S ;  /* 0x00000000000073c6 */ /* 0x008ee40000000000 */
[----:B---3--:R-:W-:Y:S01]  /*4990*/  SYNCS.ARRIVE.TRANS64.RED.A1T0 RZ, [UR53], RZ ;  /* 0x000000ffffff79a7 */ /* 0x008fe20008100435 */
[----:B--2---:R-:W-:Y:S11]  /*49a0*/  LOP3.LUT P0, RZ, R6, 0x1, RZ, 0xc0, !PT ;  /* 0x0000000106ff7812 */ /* 0x004ff6000780c0ff */
[----:B------:R-:W-:Y:S02]  /*49b0*/  @!UPT UIADD3 URZ, UPT, UPT, URZ, URZ, URZ ;  /* 0x000000fffffff290 */ /* 0x000fe4000fffe0ff */
[----:B------:R-:W-:Y:S01]  /*49c0*/  VOTEU.ANY UP3, P0 ;  /* 0x0000000000ff7886 */ /* 0x000fe20000060100 */
[----:B------:R-:W-:Y:S11]  /*49d0*/  PLOP3.LUT P0, PT, PT, PT, UP3, 0x80, 0x8 ;  /* 0x000000000008781c */ /* 0x000ff60003f0f038 */
[----:B------:R-:W-:Y:S02]  /*49e0*/  @!UPT UIADD3 URZ, UPT, UPT, URZ, URZ, URZ ;  /* 0x000000fffffff290 */ /* 0x000fe4000fffe0ff */
[----:B-1----:R-:W-:Y:S02]  /*49f0*/  @P0 MOV R3, R4 ;  /* 0x0000000400030202 */ /* 0x002fe40000000f00 */
[----:B------:R-:W-:Y:S02]  /*4a00*/  @P0 LOP3.LUT R2, R5, 0xffff, RZ, 0xc0, !PT ;  /* 0x0000ffff05020812 */ /* 0x000fe400078ec0ff */
[----:B------:R-:W-:Y:S02]  /*4a10*/  @P0 R2UR UR5, R3 ;  /* 0x00000000030502ca */ /* 0x000fe400000e0000 */
[----:B------:R-:W-:Y:S11]  /*4a20*/  @P0 R2UR UR4, R2 ;  /* 0x00000000020402ca */ /* 0x000ff600000e0000 */
[----:B------:R-:W-:Y:S02]  /*4a30*/  @UP3 UMOV UR15, UR5 ;  /* 0x00000005000f3c82 */ /* 0x000fe40008000000 */
[----:B------:R-:W-:Y:S01]  /*4a40*/  @UP3 UMOV UR14, UR4 ;  /* 0x00000004000e3c82 */ /* 0x000fe20008000000 */
[----:B------:R-:W-:Y:S05]  /*4a50*/  BRA.U !UP0, `(.L_x_84) ;  /* 0x0000000108c07547 */ /* 0x000fea000b800000 */
[----:B------:R-:W-:Y:S02]  /*4a60*/  UIMAD.WIDE.U32 UR12, UR14, UR59, URZ ;  /* 0x0000003b0e0c72a5 */ /* 0x000fe4000f8e00ff */
[----:B------:R-:W-:Y:S02]  /*4a70*/  UP2UR UR16, UPR, URZ, 0x4 ;  /* 0x00000004ff107883 */ /* 0x000fe40008000000 */
[----:B------:R-:W-:Y:S02]  /*4a80*/  UISETP.NE.AND UP2, UPT, UR58, 0x1, UPT ;  /* 0x000000013a00788c */ /* 0x000fe4000bf45270 */
[----:B------:R-:W-:Y:S02]  /*4a90*/  UIMAD.WIDE.U32 UR18, UR15, UR56, URZ ;  /* 0x000000380f1272a5 */ /* 0x000fe4000f8e00ff */
[----:B------:R-:W-:Y:S02]  /*4aa0*/  USEL UR4, UR49, UR66, !UP2 ;  /* 0x0000004231047287 */ /* 0x000fe4000d000000 */
[----:B------:R-:W-:Y:S02]  /*4ab0*/  UISETP.NE.AND UP0, UPT, UR30, 0x1, UPT ;  /* 0x000000011e00788c */ /* 0x000fe4000bf05270 */
[----:B------:R-:W-:Y:S02]  /*4ac0*/  UP2UR UR20, UPR, URZ, 0x2 ;  /* 0x00000002ff147883 */ /* 0x000fe40008000000 */
[----:B------:R-:W-:Y:S02]  /*4ad0*/  UISETP.NE.AND UP1, UPT, UR39, 0x1, UPT ;  /* 0x000000012700788c */ /* 0x000fe4000bf25270 */
[----:B------:R-:W-:Y:S02]  /*4ae0*/  UIMAD.WIDE.U32 UR8, UR4, UR22, URZ ;  /* 0x00000016040872a5 */ /* 0x000fe4000f8e00ff */
[----:B------:R-:W-:Y:S01]  /*4af0*/  USEL UR7, UR50, UR67, !UP0 ;  /* 0x0000004332077287 */ /* 0x000fe2000c000000 */
[----:B------:R-:W-:Y:S02]  /*4b00*/  UMOV UR5, UR13 ;  /* 0x0000000d00057c82 */ /* 0x000fe40008000000 */
[----:B------:R-:W-:Y:S02]  /*4b10*/  USHF.R.U32.HI UR6, URZ, UR69, UR5 ;  /* 0x00000045ff067299 */ /* 0x000fe40008011605 */
[----:B------:R-:W-:Y:S02]  /*4b20*/  UIMAD.WIDE.U32 UR10, UR7, UR22, URZ ;  /* 0x00000016070a72a5 */ /* 0x000fe4000f8e00ff */
[----:B------:R-:W-:Y:S02]  /*4b30*/  USEL UR6, UR14, UR6, !UP2 ;  /* 0x000000060e067287 */ /* 0x000fe4000d000000 */
[----:B------:R-:W-:Y:S01]  /*4b40*/  UISETP.NE.AND UP2, UPT, UR16, URZ, UPT ;  /* 0x000000ff1000728c */ /* 0x000fe2000bf45270 */
[----:B------:R-:W-:Y:S02]  /*4b50*/  UMOV UR5, UR19 ;  /* 0x0000001300057c82 */ /* 0x000fe40008000000 */
[----:B------:R-:W-:Y:S03]  /*4b60*/  USHF.R.U32.HI UR12, URZ, UR57, UR5 ;  /* 0x00000039ff0c7299 */ /* 0x000fe60008011605 */
[----:B------:R-:W-:Y:S02]  /*4b70*/  UMOV UR5, UR9 ;  /* 0x0000000900057c82 */ /* 0x000fe40008000000 */
[----:B------:R-:W-:Y:S03]  /*4b80*/  @UP1 USHF.R.U32.HI UR4, URZ, UR23, UR5 ;  /* 0x00000017ff041299 */ /* 0x000fe60008011605 */
[----:B------:R-:W-:Y:S01]  /*4b90*/  UMOV UR5, UR11 ;  /* 0x0000000b00057c82 */ /* 0x000fe20008000000 */
[----:B------:R-:W-:Y:S02]  /*4ba0*/  UIMAD UR4, UR39, UR4, URZ ;  /* 0x00000004270472a4 */ /* 0x000fe4000f8e02ff */
[----:B------:R-:W-:Y:S02]  /*4bb0*/  @UP1 USHF.R.U32.HI UR7, URZ, UR23, UR5 ;  /* 0x00000017ff071299 */ /* 0x000fe40008011605 */
[----:B------:R-:W-:Y:S02]  /*4bc0*/  USEL UR5, UR15, UR12, !UP0 ;  /* 0x0000000c0f057287 */ /* 0x000fe4000c000000 */
[----:B------:R-:W-:Y:S02]  /*4bd0*/  UIMAD.WIDE.U32 UR10, UR6, UR22, URZ ;  /* 0x00000016060a72a5 */ /* 0x000fe4000f8e00ff */
[----:B------:R-:W-:Y:S02]  /*4be0*/  UIMAD UR8, UR39, UR7, URZ ;  /* 0x00000007270872a4 */ /* 0x000fe4000f8e02ff */
[----:B------:R-:W-:Y:S03]  /*4bf0*/  UISETP.GE.AND UP0, UPT, UR6, UR4, UPT ;  /* 0x000000040600728c */ /* 0x000fe6000bf06270 */
[----:B------:R-:W-:Y:S01]  /*4c00*/  UMOV UR4, UR11 ;  /* 0x0000000b00047c82 */ /* 0x000fe20008000000 */
[----:B------:R-:W-:Y:S02]  /*4c10*/  UISETP.GE.OR UP0, UPT, UR5, UR8, UP0 ;  /* 0x000000080500728c */ /* 0x000fe40008706670 */
[----:B------:R-:W-:Y:S02]  /*4c20*/  USHF.R.U32.HI UR4, URZ, UR23, UR4 ;  /* 0x00000017ff047299 */ /* 0x000fe40008011604 */
[----:B------:R-:W-:Y:S02]  /*4c30*/  UIMAD.WIDE.U32 UR8, UR5, UR22, URZ ;  /* 0x00000016050872a5 */ /* 0x000fe4000f8e00ff */
[----:B------:R-:W-:Y:S04]  /*4c40*/  USEL UR10, UR6, UR4, !UP1 ;  /* 0x00000004060a7287 */ /* 0x000fe8000c800000 */
[----:B------:R-:W-:Y:S01]  /*4c50*/  UIADD3 UR11, UPT, UPT, -UR10, URZ, URZ ;  /* 0x000000ff0a0b7290 */ /* 0x000fe2000fffe1ff */
[----:B------:R-:W-:Y:S02]  /*4c60*/  @!UP0 UMOV UR4, UR9 ;  /* 0x0000000900048c82 */ /* 0x000fe40008000000 */
[----:B------:R-:W-:Y:S02]  /*4c70*/  @!UP0 USHF.R.U32.HI UR4, URZ, UR23, UR4 ;  /* 0x00000017ff048299 */ /* 0x000fe40008011604 */
[----:B------:R-:W-:Y:S02]  /*4c80*/  UIMAD UR8, UR39, UR11, UR6 ;  /* 0x0000000b270872a4 */ /* 0x000fe4000f8e0206 */
[----:B------:R-:W-:Y:S02]  /*4c90*/  @!UP0 USEL UR4, UR5, UR4, !UP1 ;  /* 0x0000000405048287 */ /* 0x000fe4000c800000 */
[----:B------:R-:W-:Y:S02]  /*4ca0*/  UISETP.NE.AND UP1, UPT, UR20, URZ, UPT ;  /* 0x000000ff1400728c */ /* 0x000fe4000bf25270 */
[----:B------:R-:W-:Y:S02]  /*4cb0*/  @!UP0 UIMAD UR7, UR7, UR8, UR4 ;  /* 0x00000008070782a4 */ /* 0x000fe4000f8e0204 */
[----:B------:R-:W-:Y:S02]  /*4cc0*/  @!UP0 UIADD3 UR9, UPT, UPT, UR10, -UR4, URZ ;  /* 0x800000040a098290 */ /* 0x000fe4000fffe0ff */
[----:B------:R-:W-:Y:S02]  /*4cd0*/  UIADD3 UR8, UPT, UPT, -UR6, URZ, URZ ;  /* 0x000000ff06087290 */ /* 0x000fe4000fffe1ff */
[----:B------:R-:W-:Y:S02]  /*4ce0*/  UIADD3 UR4, UPT, UPT, -UR5, URZ, URZ ;  /* 0x000000ff05047290 */ /* 0x000fe4000fffe1ff */
[----:B------:R-:W-:Y:S03]  /*4cf0*/  @!UP0 UIMAD UR6, UR9, UR39, UR5 ;  /* 0x00000027090682a4 */ /* 0x000fe6000f8e0205 */
[----:B------:R-:W-:Y:S01]  /*4d00*/  @!UP0 UMOV UR5, UR7 ;  /* 0x0000000700058c82 */ /* 0x000fe20008000000 */
[----:B------:R-:W-:Y:S02]  /*4d10*/  UIMAD UR7, UR30, UR4, UR15 ;  /* 0x000000041e0772a4 */ /* 0x000fe4000f8e020f */
[----:B------:R-:W-:Y:S02]  /*4d20*/  UIMAD UR4, UR58, UR8, UR14 ;  /* 0x000000083a0472a4 */ /* 0x000fe4000f8e020e */
[----:B------:R-:W-:Y:S02]  /*4d30*/  UIMAD UR15, UR5, UR30, UR7 ;  /* 0x0000001e050f72a4 */ /* 0x000fe4000f8e0207 */
[----:B------:R-:W-:Y:S11]  /*4d40*/  UIMAD UR14, UR6, UR58, UR4 ;  /* 0x0000003a060e72a4 */ /* 0x000ff6000f8e0204 */
[----:B------:R-:W-:Y:S01]  /*4d50*/  @!UPT UIADD3 URZ, UPT, UPT, URZ, URZ, URZ ;  /* 0x000000fffffff290 */ /* 0x000fe2000fffe0ff */
.L_x_84:
[----:B------:R-:W1:Y:S01]  /*4d60*/  @!UP4 LDCU.128 UR8, c[0x0][0xb10] ;  /* 0x00016200ff08c7ac */ /* 0x000e620008000c00 */
[----:B------:R-:W-:Y:S01]  /*4d70*/  IMAD.MOV.U32 R9, RZ, RZ, 0x1 ;  /* 0x00000001ff097424 */ /* 0x000fe200078e00ff */
[----:B------:R-:W-:Y:S04]  /*4d80*/  ISETP.NE.U32.AND P1, PT, RZ, UR54, PT ;  /* 0x00000036ff007c0c */ /* 0x000fe8000bf25070 */
[----:B------:R-:W-:Y:S01]  /*4d90*/  ISETP.NE.AND.EX P1, PT, RZ, UR55, PT, P1 ;  /* 0x00000037ff007c0c */ /* 0x000fe2000bf25310 */
[----:B------:R-:W2:Y:S01]  /*4da0*/  @!UP4 LDCU UR5, c[0x0][0xb0c] ;  /* 0x00016180ff05c7ac */ /* 0x000ea20008000800 */
[----:B------:R-:W-:Y:S01]  /*4db0*/  SHF.L.U32 R9, R9, 0x1f, RZ ;  /* 0x0000001f09097819 */ /* 0x000fe200000006ff */
[----:B------:R-:W-:Y:S02]  /*4dc0*/  USHF.L.U32 UR42, UR21, 0x7, URZ ;  /* 0x00000007152a7899 */ /* 0x000fe400080006ff */
[----:B-1----:R-:W-:Y:S07]  /*4dd0*/  UIMAD.WIDE.U32 UR6, UR15, UR8, URZ ;  /* 0x000000080f0672a5 */ /* 0x002fee000f8e00ff */
[----:B------:R-:W-:Y:S01]  /*4de0*/  @!UP4 UMOV UR4, UR7 ;  /* 0x000000070004cc82 */ /* 0x000fe20008000000 */
[----:B--2---:R-:W-:Y:S02]  /*4df0*/  @!UP4 UISETP.NE.AND UP0, UPT, UR5, 0x1, UPT ;  /* 0x000000010500c88c */ /* 0x004fe4000bf05270 */
[----:B------:R-:W-:Y:S02]  /*4e00*/  @!UP4 USHF.R.U32.HI UR4, URZ, UR9, UR4 ;  /* 0x00000009ff04c299 */ /* 0x000fe40008011604 */
[----:B------:R-:W-:Y:S02]  /*4e10*/  UIMAD.WIDE.U32 UR6, UR14, UR11, URZ ;  /* 0x0000000b0e0672a5 */ /* 0x000fe4000f8e00ff */
[----:B------:R-:W-:Y:S02]  /*4e20*/  @!UP4 USEL UR8, UR15, UR4, !UP0 ;  /* 0x000000040f08c287 */ /* 0x000fe4000c000000 */
[----:B------:R-:W-:Y:S03]  /*4e30*/  @!UP4 UISETP.NE.AND UP0, UPT, UR10, 0x1, UPT ;  /* 0x000000010a00c88c */ /* 0x000fe6000bf05270 */
[----:B------:R-:W-:Y:S02]  /*4e40*/  @!UP4 UMOV UR6, UR7 ;  /* 0x000000070006cc82 */ /* 0x000fe40008000000 */
[----:B------:R-:W1:Y:S02]  /*4e50*/  @!UP4 LDCU UR4, c[0x0][0xb20] ;  /* 0x00016400ff04c7ac */ /* 0x000e640008000800 */
[----:B-1----:R-:W-:Y:S04]  /*4e60*/  @!UP4 USHF.R.U32.HI UR6, URZ, UR4, UR6 ;  /* 0x00000004ff06c299 */ /* 0x002fe80008011606 */
[----:B------:R-:W-:Y:S04]  /*4e70*/  @!UP4 USEL UR6, UR14, UR6, !UP0 ;  /* 0x000000060e06c287 */ /* 0x000fe8000c000000 */
[----:B------:R-:W-:Y:S02]  /*4e80*/  @!UP4 UIADD3 UR4, UPT, UPT, -UR8, UR6, URZ ;  /* 0x000000060804c290 */ /* 0x000fe4000fffe1ff */
[----:B------:R-:W-:Y:S02]  /*4e90*/  @!UP4 UIADD3 UR6, UPT, UPT, UR8, -UR6, URZ ;  /* 0x800000060806c290 */ /* 0x000fe4000fffe0ff */
[----:B------:R-:W-:Y:S02]  /*4ea0*/  @!UP4 UIMAD UR15, UR4, UR5, UR15 ;  /* 0x00000005040fc2a4 */ /* 0x000fe4000f8e020f */
[----:B------:R-:W-:Y:S01]  /*4eb0*/  @!UP4 UIMAD UR14, UR6, UR10, UR14 ;  /* 0x0000000a060ec2a4 */ /* 0x000fe2000f8e020e */
[----:B------:R-:W-:Y:S11]  /*4ec0*/  BRA.U UP2, `(.L_x_85) ;  /* 0x0000000102107547 */ /* 0x000ff6000b800000 */
[----:B------:R-:W-:Y:S04]  /*4ed0*/  MOV R3, UR68 ;  /* 0x0000004400037c02 */ /* 0x000fe80008000f00 */
[----:B------:R-:W-:Y:S04]  /*4ee0*/  SHF.L.U32 R3, R3, 0x1f, RZ ;  /* 0x0000001f03037819 */ /* 0x000fe800000006ff */
[----:B------:R-:W1:Y:S02]  /*4ef0*/  SYNCS.PHASECHK.TRANS64.TRYWAIT P2, [UR31+0xc8], R3 ;  /* 0x0000c803ff0075a7 */ /* 0x000e64000804111f */
[----:B-1----:R-:W-:Y:S05]  /*4f00*/  @!P2 BRA `(.L_x_86) ;  /* 0x000000780054a947 */ /* 0x002fea0003800000 */
.L_x_85:
[----:B------:R-:W-:Y:S05]  /*4f10*/  BRA.U !UP5, `(.L_x_87) ;  /* 0x000000010d387547 */ /* 0x000fea000b800000 */
[----:B------:R-:W-:Y:S01]  /*4f20*/  UPLOP3.LUT UP1, UPT, UPT, UPT, UP6, 0x80, 0x8 ;  /* 0x000000000008789c */ /* 0x000fe20003f2f060 */
[----:B------:R-:W-:Y:S01]  /*4f30*/  IMAD.MOV.U32 R58, RZ, RZ, 0x1 ;  /* 0x00000001ff3a7424 */ /* 0x000fe200078e00ff */
[----:B------:R-:W2:Y:S04]  /*4f40*/  LDCU.64 UR8, c[0x0][0x358] ;  /* 0x00006b00ff0877ac */ /* 0x000ea80008000a00 */
[----:B------:R-:W-:Y:S05]  /*4f50*/  PLOP3.LUT P2, PT, PT, PT, UP1, 0x80, 0x8 ;  /* 0x000000000008781c */ /* 0x000fea0003f4f018 */
[----:B------:R-:W3:Y:S01]  /*4f60*/  @UP1 LDCU.64 UR4, c[0x0][0x888] ;  /* 0x00011100ff0417ac */ /* 0x000ee20008000a00 */
[----:B------:R-:W-:Y:S04]  /*4f70*/  @UP1 UIMAD UR6, UR52, UR54, URZ ;  /* 0x00000036340612a4 */ /* 0x000fe8000f8e02ff */
[----:B---3--:R-:W-:Y:S06]  /*4f80*/  @UP1 UIMAD.WIDE UR4, UR6, 0x4, UR4 ;  /* 0x00000004060418a5 */ /* 0x008fec000f8e0204 */
[----:B-1----:R-:W-:Y:S01]  /*4f90*/  IMAD.U32 R2, RZ, RZ, UR4 ;  /* 0x00000004ff027e24 */ /* 0x002fe2000f8e00ff */
[----:B------:R-:W-:Y:S04]  /*4fa0*/  MOV R3, UR5 ;  /* 0x0000000500037c02 */ /* 0x000fe80008000f00 */
[----:B------:R-:W1:Y:S01]  /*4fb0*/  @!UP1 LDCU UR4, c[0x0][0x880] ;  /* 0x00011000ff0497ac */ /* 0x000e620008000800 */
[----:B--2--5:R2:W5:Y:S02]  /*4fc0*/  @P2 LDG.E R27, desc[UR8][R2.64] ;  /* 0x00000008021b2981 */ /* 0x024564000c1e1900 */
[----:B--2---:R-:W-:Y:S05]  /*4fd0*/  HFMA2 R2, -RZ, RZ, 0, 5.9604644775390625e-08 ;  /* 0x00000001ff027431 */ /* 0x004fea00000001ff */
[----:B------:R-:W-:Y:S01]  /*4fe0*/  @!P2 PRMT R58, R2, 0x7610, R58 ;  /* 0x00007610023aa816 */ /* 0x000fe2000000003a */
[----:B-1----:R-:W-:Y:S07]  /*4ff0*/  @!P2 IMAD.U32 R27, RZ, RZ, UR4 ;  /* 0x00000004ff1bae24 */ /* 0x002fee000f8e00ff */
.L_x_87:
[----:B-----5:R-:W-:Y:S01]  /*5000*/  @!P1 FSETP.EQ.AND P3, PT, R27, RZ, PT ;  /* 0x000000ff1b00920b */ /* 0x020fe20003f62000 */
[----:B------:R-:W-:Y:S01]  /*5010*/  @!UPT UIADD3 URZ, UPT, UPT, URZ, URZ, URZ ;  /* 0x000000fffffff290 */ /* 0x000fe2000fffe0ff */
[----:B------:R-:W-:Y:S11]  /*5020*/  @!P1 BRA `(.L_x_88) ;  /* 0x0000000000149947 */ /* 0x000ff60003800000 */
[----:B------:R-:W-:Y:S02]  /*5030*/  LOP3.LUT P1, RZ, R58, 0xff, RZ, 0xc0, !PT ;  /* 0x000000ff3aff7812 */ /* 0x000fe4000782c0ff */
[----:B------:R-:W-:Y:S04]  /*5040*/  PLOP3.LUT P3, PT, PT, PT, UP1, 0x80, 0x8 ;  /* 0x000000000008781c */ /* 0x000fe80003f6f018 */
[----:B------:R-:W-:Y:S07]  /*5050*/  PLOP3.LUT P3, PT, P3, PT, PT, 0x8, 0x80 ;  /* 0x000000000080781c */ /* 0x000fee0001f6e170 */
[----:B------:R-:W-:Y:S11]  /*5060*/  @P1 FSETP.EQ.AND P3, PT, R27, RZ, PT ;  /* 0x000000ff1b00120b */ /* 0x000ff60003f62000 */
[----:B------:R-:W-:Y:S02]  /*5070*/  @!UPT UIADD3 URZ, UPT, UPT, URZ, URZ, URZ ;  /* 0x000000fffffff290 */ /* 0x000fe4000fffe0ff */
.L_x_88:
[----:B------:R-:W-:Y:S01]  /*5080*/  USHF.L.U32 UR43, UR51, 0x7, URZ ;  /* 0x00000007332b7899 */ /* 0x000fe200080006ff */
[----:B------:R-:W2:Y:S01]  /*5090*/  SYNCS.PHASECHK.TRANS64.TRYWAIT P1, [UR31+0xa0], R9 ;  /* 0x0000a009ff0075a7 */ /* 0x000ea2000802111f */
[----:B------:R-:W-:Y:S02]  /*50a0*/  UISETP.NE.AND UP0, UPT, UR60, 0x1, UPT ;  /* 0x000000013c00788c */ /* 0x000fe4000bf05270 */
[----:B------:R-:W-:Y:S01]  /*50b0*/  UIMAD.WIDE.U32 UR4, UR43, UR61, URZ ;  /* 0x0000003d2b0472a5 */ /* 0x000fe2000f8e00ff */
[----:B------:R-:W-:Y:S04]  /*50c0*/  ELECT P2, URZ, PT ;  /* 0x0000000000ff782f */ /* 0x000fe80003840000 */
[----:B------:R-:W-:Y:S02]  /*50d0*/  PLOP3.LUT P2, PT, P3, P2, PT, 0xf2, 0x2f ;  /* 0x00000000002f781c */ /* 0x000fe40001f45e72 */
[----:B------:R-:W-:Y:S02]  /*50e0*/  UMOV UR4, UR5 ;  /* 0x0000000500047c82 */ /* 0x000fe40008000000 */
[----:B------:R-:W-:Y:S04]  /*50f0*/  USHF.R.U32.HI UR4, URZ, UR62, UR4 ;  /* 0x0000003eff047299 */ /* 0x000fe80008011604 */
[----:B------:R-:W-:Y:S02]  /*5100*/  USEL UR44, UR43, UR4, !UP0 ;  /* 0x000000042b2c7287 */ /* 0x000fe4000c000000 */
[----:B------:R-:W-:Y:S02]  /*5110*/  UISETP.NE.AND UP0, UPT, UR63, 0x1, UPT ;  /* 0x000000013f00788c */ /* 0x000fe4000bf05270 */
[----:B------:R-:W-:Y:S07]  /*5120*/  UIMAD.WIDE.U32 UR4, UR44, UR64, URZ ;  /* 0x000000402c0472a5 */ /* 0x000fee000f8e00ff */
[----:B------:R-:W-:Y:S02]  /*5130*/  UMOV UR4, UR5 ;  /* 0x0000000500047c82 */ /* 0x000fe40008000000 */
[----:B------:R-:W-:Y:S04]  /*5140*/  USHF.R.U32.HI UR4, URZ, UR65, UR4 ;  /* 0x00000041ff047299 */ /* 0x000fe80008011604 */
[----:B------:R-:W-:Y:S02]  /*5150*/  USEL UR45, UR44, UR4, !UP0 ;  /* 0x000000042c2d7287 */ /* 0x000fe4000c000000 */
[----:B------:R-:W-:Y:S02]  /*5160*/  UIADD3 UR4, UPT, UPT, -UR44, URZ, URZ ;  /* 0x000000ff2c047290 */ /* 0x000fe4000fffe1ff */
[----:B------:R-:W-:Y:S02]  /*5170*/  UIADD3 UR5, UPT, UPT, -UR45, URZ, URZ ;  /* 0x000000ff2d057290 */ /* 0x000fe4000fffe1ff */
[----:B------:R-:W-:Y:S02]  /*5180*/  UIMAD UR43, UR60, UR4, UR43 ;  /* 0x000000043c2b72a4 */ /* 0x000fe4000f8e022b */
[----:B------:R-:W-:Y:S01]  /*5190*/  UIMAD UR44, UR63, UR5, UR44 ;  /* 0x000000053f2c72a4 */ /* 0x000fe2000f8e022c */
[----:B--2---:R-:W-:Y:S11]  /*51a0*/  @!P1 BRA `(.L_x_89) ;  /* 0x0000007400c49947 */ /* 0x004ff60003800000 */
.L_x_219:
[----:B------:R-:W-:Y:S01]  /*51b0*/  VOTEU.ALL UP0, P2 ;  /* 0x0000000000ff7886 */ /* 0x000fe20001000000 */
[----:B-1----:R-:W-:Y:S04]  /*51c0*/  @!P2 IADD3 R3, P1, PT, R12, 0x580, RZ ;  /* 0x000005800c03a810 */ /* 0x002fe80007f3e0ff */
[----:B------:R-:W-:Y:S01]  /*51d0*/  @!UP0 UPRMT UR4, URZ, 0x40, URZ ;  /* 0x00000040ff048896 */ /* 0x000fe200080000ff */
[----:B------:R-:W-:Y:S01]  /*51e0*/  @!P2 IMAD.X R2, RZ, RZ, R13, P1 ;  /* 0x000000ffff02a224 */ /* 0x000fe200008e060d */
[----:B------:R-:W-:Y:S01]  /*51f0*/  @!P2 R2UR UR5, R3 ;  /* 0x000000000305a2ca */ /* 0x000fe200000e0000 */
[----:B------:R-:W-:Y:S02]  /*5200*/  @!UP0 UIADD3 UR40, UPT, UPT, UR31, 0x200, URZ ;  /* 0x000002001f288890 */ /* 0x000fe4000fffe0ff */
[----:B------:R-:W-:Y:S02]  /*5210*/  @!UP0 UPRMT UR6, UR4, 0x5410, URZ ;  /* 0x0000541004068896 */ /* 0x000fe400080000ff */
[----:B------:R-:W-:Y:S01]  /*5220*/  @!P2 R2UR UR4, R2 ;  /* 0x000000000204a2ca */ /* 0x000fe200000e0000 */
[----:B------:R-:W-:Y:S07]  /*5230*/  VOTEU.ALL UP0, P2 ;  /* 0x0000000000ff7886 */ /* 0x000fee0001000000 */
[----:B------:R-:W-:Y:S05]  /*5240*/  IMAD.U32 R2, RZ, RZ, UR5 ;  /* 0x00000005ff027e24 */ /* 0x000fea000f8e00ff */
[----:B------:R-:W-:Y:S01]  /*5250*/  IMAD.U32 R3, RZ, RZ, UR4 ;  /* 0x00000004ff037e24 */ /* 0x000fe2000f8e00ff */
[----:B------:R-:W-:Y:S01]  /*5260*/  @!P2 R2UR UR4, R2 ;  /* 0x000000000204a2ca */ /* 0x000fe200000e0000 */
[----:B------:R-:W-:Y:S03]  /*5270*/  @!P2 IMAD.MOV.U32 R2, RZ, RZ, 0x2000 ;  /* 0x00002000ff02a424 */ /* 0x000fe600078e00ff */
[----:B------:R-:W-:Y:S11]  /*5280*/  @!P2 R2UR UR5, R3 ;  /* 0x000000000305a2ca */ /* 0x000ff600000e0000 */
[----:B------:R-:W-:Y:S02]  /*5290*/  @!UPT UIADD3 URZ, UPT, UPT, URZ, URZ, URZ ;  /* 0x000000fffffff290 */ /* 0x000fe4000fffe0ff */
[----:B------:R1:W-:Y:S01]  /*52a0*/  @!UP0 UTMALDG.4D.IM2COL [UR40], [UR4], UR6 ;  /* 0x00000028040083b4 */ /* 0x0003e20008058006 */
[----:B------:R1:W-:Y:S01]  /*52b0*/  @!P2 SYNCS.ARRIVE.TRANS64.RED.A0TR RZ, [UR31+0x80], R2 ;  /* 0x00008002ffffa9a7 */ /* 0x0003e2000830041f */
[----:B------:R-:W-:Y:S01]  /*52c0*/  SYNCS.ARRIVE.TRANS64.RED.A1T0 RZ, [UR48], RZ ;  /* 0x000000ffffff79a7 */ /* 0x000fe20008100430 */
[----:B------:R-:W2:Y:S02]  /*52d0*/  SYNCS.PHASECHK.TRANS64.TRYWAIT P1, [UR31+0xa8], R9 ;  /* 0x0000a809ff0075a7 */ /* 0x000ea4000802111f */
[----:B-12---:R-:W-:Y:S05]  /*52e0*/  @!P1 BRA `(.L_x_90) ;  /* 0x00000074008c9947 */ /* 0x006fea0003800000 */
.L_x_221:
[----:B------:R-:W-:Y:S01]  /*52f0*/  VOTEU.ALL UP0, P2 ;  /* 0x0000000000ff7886 */ /* 0x000fe20001000000 */
[----:B------:R-:W-:Y:S01]  /*5300*/  @!P2 IADD3 R3, P1, PT, R12, 0x580, RZ ;  /* 0x000005800c03a810 */ /* 0x000fe20007f3e0ff */
[----:B------:R-:W-:Y:S01]  /*5310*/  UMOV UR35, UR43 ;  /* 0x0000002b00237c82 */ /* 0x000fe20008000000 */
[----:B------:R-:W-:Y:S01]  /*5320*/  UMOV UR36, UR44 ;  /* 0x0000002c00247c82 */ /* 0x000fe20008000000 */
[----:B------:R-:W-:Y:S01]  /*5330*/  UMOV UR37, UR45 ;  /* 0x0000002d00257c82 */ /* 0x000fe20008000000 */
[----:B------:R-:W-:Y:S01]  /*5340*/  @!UP0 UPRMT UR4, URZ, 0x40, URZ ;  /* 0x00000040ff048896 */ /* 0x000fe200080000ff */
[----:B-1----:R-:W-:Y:S01]  /*5350*/  @!P2 IMAD.X R2, RZ, RZ, R13, P1 ;  /* 0x000000ffff02a224 */ /* 0x002fe200008e060d */
[----:B------:R-:W-:Y:S01]  /*5360*/  @!P2 R2UR UR5, R3 ;  /* 0x000000000305a2ca */ /* 0x000fe200000e0000 */
[----:B------:R-:W-:Y:S02]  /*5370*/  @!UP0 UIADD3 UR34, UPT, UPT, UR42, 0x10, URZ ;  /* 0x000000102a228890 */ /* 0x000fe4000fffe0ff */
[----:B------:R-:W-:Y:S02]  /*5380*/  @!UP0 UPRMT UR6, UR4, 0x5410, URZ ;  /* 0x0000541004068896 */ /* 0x000fe400080000ff */
[----:B------:R-:W-:Y:S01]  /*5390*/  @!P2 R2UR UR4, R2 ;  /* 0x000000000204a2ca */ /* 0x000fe200000e0000 */
[----:B------:R-:W-:Y:S01]  /*53a0*/  @!UP0 UIADD3 UR32, UPT, UPT, UR31, 0x2200, URZ ;  /* 0x000022001f208890 */ /* 0x000fe2000fffe0ff */
[----:B------:R-:W-:Y:S06]  /*53b0*/  VOTEU.ALL UP0, P2 ;  /* 0x0000000000ff7886 */ /* 0x000fec0001000000 */
        /* <DEDUP_REMOVED lines=11> */
.L_x_223:
        /* <DEDUP_REMOVED lines=24> */
.L_x_225:
        /* <DEDUP_REMOVED lines=8> */
[----:B------:R-:W-:Y:S01]  /*5670*/  @!UP0 UIADD3 UR18, UPT, UPT, UR42, 0x30, URZ ;  /* 0x000000302a128890 */ /* 0x000fe2000fffe0ff */
[----:B------:R-:W-:Y:S01]  /*5680*/  SHF.L.U32 R8, RZ, 0x1f, RZ ;  /* 0x0000001fff087819 */ /* 0x000fe200000006ff */
        /* <DEDUP_REMOVED lines=15> */
.L_x_227:
        /* <DEDUP_REMOVED lines=12> */
[----:B------:R-:W-:Y:S01]  /*5840*/  VOTEU.ALL UP0, P2 ;  /* 0x0000000000ff7886 */ /* 0x000fe20001000000 */
[----:B------:R-:W-:Y:S05]  /*5850*/  UMOV UR13, UR45 ;  /* 0x0000002d000d7c82 */ /* 0x000fea0008000000 */
        /* <DEDUP_REMOVED lines=11> */
.L_x_229:
        /* <DEDUP_REMOVED lines=25> */
.L_x_231:
        /* <DEDUP_REMOVED lines=9> */
[----:B------:R-:W-:Y:S01]  /*5b30*/  @P0 SHF.R.U32.HI R4, RZ, 0x10, R5 ;  /* 0x00000010ff040819 */ /* 0x000fe20000011605 */
[----:B------:R-:W-:Y:S02]  /*5b40*/  @!UP0 UPRMT UR6, UR4, 0x5410, URZ ;  /* 0x0000541004068896 */ /* 0x000fe400080000ff */
[----:B------:R-:W-:Y:S01]  /*5b50*/  @!P2 R2UR UR4, R2 ;  /* 0x000000000204a2ca */ /* 0x000fe200000e0000 */
[----:B------:R-:W-:Y:S01]  /*5b60*/  @!UP0 UIADD3 UR8, UPT, UPT, UR31, 0x4200, URZ ;  /* 0x000042001f088890 */ /* 0x000fe2000fffe0ff */
[----:B------:R-:W-:Y:S01]  /*5b70*/  @P0 R2UR UR52, R4 ;  /* 0x00000000043402ca */ /* 0x000fe200000e0000 */
[----:B------:R-:W-:Y:S01]  /*5b80*/  VOTEU.ALL UP0, P2 ;  /* 0x0000000000ff7886 */ /* 0x000fe20001000000 */
[----:B------:R-:W-:Y:S04]  /*5b90*/  UMOV UR13, UR45 ;  /* 0x0000002d000d7c82 */ /* 0x000fe80008000000 */
        /* <DEDUP_REMOVED lines=11> */
.L_x_233:
        /* <DEDUP_REMOVED lines=9> */
[----:B------:R-:W-:Y:S01]  /*5ce0*/  R2UR UR16, R66 ;  /* 0x00000000421072ca */ /* 0x000fe200000e0000 */
[----:B------:R-:W-:Y:S01]  /*5cf0*/  @!UP0 UPRMT UR6, UR4, 0x5410, URZ ;  /* 0x0000541004068896 */ /* 0x000fe200080000ff */
[----:B------:R-:W-:Y:S01]  /*5d00*/  R2UR UR7, R67 ;  /* 0x00000000430772ca */ /* 0x000fe200000e0000 */
[----:B------:R-:W-:Y:S01]  /*5d10*/  @!UP0 UIADD3 UR8, UPT, UPT, UR31, 0x6200, URZ ;  /* 0x000062001f088890 */ /* 0x000fe2000fffe0ff */
[----:B------:R-:W-:Y:S01]  /*5d20*/  @!P2 R2UR UR4, R2 ;  /* 0x000000000204a2ca */ /* 0x000fe200000e0000 */
[----:B------:R-:W-:Y:S01]  /*5d30*/  VOTEU.ALL UP0, P2 ;  /* 0x0000000000ff7886 */ /* 0x000fe20001000000 */
[----:B------:R-:W-:Y:S01]  /*5d40*/  UMOV UR13, UR45 ;  /* 0x0000002d000d7c82 */ /* 0x000fe20008000000 */
[----:B------:R-:W-:Y:S01]  /*5d50*/  LOP3.LUT R10, R10, 0x1, RZ, 0x3c, !PT ;  /* 0x000000010a0a7812 */ /* 0x000fe200078e3cff */
[----:B------:R-:W-:Y:S03]  /*5d60*/  UPLOP3.LUT UP2, UPT, UPT, UPT, UPT, 0x80, 0x8 ;  /* 0x000000000008789c */ /* 0x000fe60003f4f070 */
[----:B------:R-:W-:Y:S02]  /*5d70*/  IMAD.U32 R2, RZ, RZ, UR5 ;  /* 0x00000005ff027e24 */ /* 0x000fe4000f8e00ff */
[----:B------:R-:W-:Y:S02]  /*5d80*/  UIADD3 UR21, UPT, UPT, UR14, UR16, URZ ;  /* 0x000000100e157290 */ /* 0x000fe4000fffe0ff */
[----:B------:R-:W-:Y:S02]  /*5d90*/  UIADD3 UR51, UPT, UPT, UR15, UR7, URZ ;  /* 0x000000070f337290 */ /* 0x000fe4000fffe0ff */
[----:B------:R-:W-:Y:S01]  /*5da0*/  IMAD.U32 R3, RZ, RZ, UR4 ;  /* 0x00000004ff037e24 */ /* 0x000fe2000f8e00ff */
[----:B------:R-:W-:Y:S04]  /*5db0*/  @!P2 R2UR UR4, R2 ;  /* 0x000000000204a2ca */ /* 0x000fe800000e0000 */
[----:B------:R-:W-:Y:S11]  /*5dc0*/  @!P2 R2UR UR5, R3 ;  /* 0x000000000305a2ca */ /* 0x000ff600000e0000 */
[----:B------:R-:W-:Y:S02]  /*5dd0*/  @!UPT UIADD3 URZ, UPT, UPT, URZ, URZ, URZ ;  /* 0x000000fffffff290 */ /* 0x000fe4000fffe0ff */
[----:B------:R1:W-:Y:S01]  /*5de0*/  @!UP0 UTMALDG.4D.IM2COL [UR8], [UR4], UR6 ;  /* 0x00000008040083b4 */ /* 0x0003e20008058006 */
[----:B------:R1:W-:Y:S01]  /*5df0*/  @!P2 SYNCS.ARRIVE.TRANS64.RED.A0TR RZ, [UR31+0x98], R0 ;  /* 0x00009800ffffa9a7 */ /* 0x0003e2000830041f */
[----:B------:R-:W-:Y:S01]  /*5e00*/  SYNCS.ARRIVE.TRANS64.RED.A1T0 RZ, [UR38], RZ ;  /* 0x000000ffffff79a7 */ /* 0x000fe20008100426 */
[----:B------:R-:W-:Y:S05]  /*5e10*/  BRA.U UP3, `(.L_x_97) ;  /* 0xffffffe903b07547 */ /* 0x000fea000b83ffff */
[----:B------:R-:W2:Y:S02]  /*5e20*/  SYNCS.PHASECHK.TRANS64.TRYWAIT P0, [UR31+0xa0], R9 ;  /* 0x0000a009ff0075a7 */ /* 0x000ea4000800111f */
[----:B--2---:R-:W-:Y:S05]  /*5e30*/  @!P0 BRA `(.L_x_98) ;  /* 0x0000006c00608947 */ /* 0x004fea0003800000 */
.L_x_235:
[----:B------:R-:W2:Y:S02]  /*5e40*/  SYNCS.PHASECHK.TRANS64.TRYWAIT P0, [UR31+0xa8], R9 ;  /* 0x0000a809ff0075a7 */ /* 0x000ea4000800111f */
[----:B--2---:R-:W-:Y:S05]  /*5e50*/  @!P0 BRA `(.L_x_99) ;  /* 0x0000006c00708947 */ /* 0x004fea0003800000 */
.L_x_237:
[----:B------:R-:W2:Y:S01]  /*5e60*/  SYNCS.PHASECHK.TRANS64.TRYWAIT P0, [UR31+0xb0], R9 ;  /* 0x0000b009ff0075a7 */ /* 0x000ea2000800111f */
[----:B-1----:R-:W-:Y:S01]  /*5e70*/  HFMA2 R0, -RZ, RZ, 0, 5.9604644775390625e-08 ;  /* 0x00000001ff007431 */ /* 0x002fe200000001ff */
[----:B--2---:R-:W-:Y:S06]  /*5e80*/  @!P0 BRA `(.L_x_100) ;  /* 0x0000006c007c8947 */ /* 0x004fec0003800000 */
.L_x_239:
[----:B-1----:R-:W-:Y:S02]  /*5e90*/  MOV R2, UR31 ;  /* 0x0000001f00027c02 */ /* 0x002fe40008000f00 */
[----:B------:R-:W-:-:S07]  /*5ea0*/  SHF.L.U32 R0, R0, 0x1f, RZ ;  /* 0x0000001f00007819 */ /* 0x000fce00000006ff */
.L_x_101:
[----:B-1----:R1:W2:Y:S02]  /*5eb0*/  SYNCS.PHASECHK.TRANS64.TRYWAIT P0, [R2+URZ+0xb8], R0 ;  /* 0x0000b800020075a7 */ /* 0x0022a400080011ff */
[----:B--2---:R-:W-:Y:S05]  /*5ec0*/  @!P0 NANOSLEEP.SYNCS 0x989680 ;  /* 0x009896800000895d */ /* 0x004fea0003900000 */
[----:B------:R-:W2:Y:S02]  /*5ed0*/  @!P0 SYNCS.PHASECHK.TRANS64 P0, [R2+URZ+0xb8], R0 ;  /* 0x0000b800020085a7 */ /* 0x000ea400080010ff */
[----:B--2---:R-:W-:Y:S05]  /*5ee0*/  @P0 EXIT ;  /* 0x000000000000094d */ /* 0x004fea0003800000 */
[----:B------:R-:W-:Y:S05]  /*5ef0*/  BRA `(.L_x_101) ;  /* 0xfffffffc00ec7947 */ /* 0x000fea000383ffff */
.L_x_82:
[----:B------:R-:W-:-:S06]  /*5f00*/  UISETP.GE.AND UP0, UPT, UR18, 0x4, UPT ;  /* 0x000000041200788c */ /* 0x000fcc000bf06270 */
[----:B------:R-:W-:-:S13]  /*5f10*/  PLOP3.LUT P0, PT, PT, PT, UP0, 0x80, 0x8 ;  /* 0x000000000008781c */ /* 0x000fda0003f0f008 */
[----:B-1----:R-:W-:Y:S05]  /*5f20*/  @!P0 EXIT ;  /* 0x000000000000894d */ /* 0x002fea0003800000 */
[----:B------:R-:W1:Y:S08]  /*5f30*/  S2UR UR4, SR_CgaCtaId ;  /* 0x00000000000479c3 */ /* 0x000e700000008800 */
[----:B------:R-:W-:Y:S01]  /*5f40*/  BAR.SYNC.DEFER_BLOCKING 0x6, 0xa0 ;  /* 0x0182800000007b1d */ /* 0x000fe20000010000 */
[C---:B------:R-:W-:Y:S01]  /*5f50*/  IMAD.SHL.U32 R0, R56.reuse, 0x10, RZ ;  /* 0x0000001038007824 */ /* 0x040fe200078e00ff */
[C---:B------:R-:W-:Y:S01]  /*5f60*/  SHF.L.U32 R23, R56.reuse, 0x10, RZ ;  /* 0x0000001038177819 */ /* 0x040fe200000006ff */
[C---:B------:R-:W-:Y:S01]  /*5f70*/  IMAD.SHL.U32 R55, R56.reuse, 0x2, RZ ;  /* 0x0000000238377824 */ /* 0x040fe200078e00ff */
[----:B------:R-:W-:Y:S01]  /*5f80*/  LOP3.LUT R57, R56, 0x60, RZ, 0xc0, !PT ;  /* 0x0000006038397812 */ /* 0x000fe200078ec0ff */
[----:B------:R-:W-:Y:S01]  /*5f90*/  HFMA2 R53, -RZ, RZ, 0, 0 ;  /* 0x00000000ff357431 */ /* 0x000fe200000001ff */
[----:B------:R-:W-:-:S02]  /*5fa0*/  UMOV UR49, 0x400 ;  /* 0x0000040000317882 */ /* 0x000fc40000000000 */
[----:B------:R-:W2:Y:S01]  /*5fb0*/  LDC.64 R50, c[0x0][0x8b0] ;  /* 0x00022c00ff327b82 */ /* 0x000ea20000000a00 */
[----:B------:R-:W3:Y:S01]  /*5fc0*/  LDCU.128 UR8, c[0x0][0xa80] ;  /* 0x00015000ff0877ac */ /* 0x000ee20008000c00 */
[----:B------:R-:W-:Y:S01]  /*5fd0*/  LOP3.LUT R4, R0, 0x60, RZ, 0xc0, !PT ;  /* 0x0000006000047812 */ /* 0x000fe200078ec0ff */
[----:B------:R-:W-:Y:S01]  /*5fe0*/  IMAD.MOV.U32 R54, RZ, RZ, RZ ;  /* 0x000000ffff367224 */ /* 0x000fe200078e00ff */
[----:B------:R-:W-:Y:S01]  /*5ff0*/  LOP3.LUT R70, R56, 0x2, RZ, 0xc0, !PT ;  /* 0x0000000238467812 */ /* 0x000fe200078ec0ff */
[----:B------:R-:W4:Y:S01]  /*6000*/  LDCU UR63, c[0x0][0x370] ;  /* 0x00006e00ff3f77ac */ /* 0x000f220008000800 */
[----:B------:R-:W-:Y:S02]  /*6010*/  LOP3.LUT R55, R4, 0xc, R55, 0xf8, !PT ;  /* 0x0000000c04377812 */ /* 0x000fe400078ef837 */
[----:B------:R-:W2:Y:S01]  /*6020*/  LDC.64 R48, c[0x0][0x8a8] ;  /* 0x00022a00ff307b82 */ /* 0x000ea20000000a00 */
[----:B------:R-:W-:Y:S01]  /*6030*/  LOP3.LUT R56, R56, 0x4, RZ, 0xc0, !PT ;  /* 0x0000000438387812 */ /* 0x000fe200078ec0ff */
[----:B------:R-:W2:Y:S01]  /*6040*/  LDCU.64 UR54, c[0x0][0x348] ;  /* 0x00006900ff3677ac */ /* 0x000ea20008000a00 */
[----:B------:R-:W-:-:S02]  /*6050*/  LOP3.LUT R55, R55, 0x790, R0, 0xf8, !PT ;  /* 0x0000079037377812 */ /* 0x000fc400078ef800 */
[----:B------:R-:W-:Y:S01]  /*6060*/  MOV R22, RZ ;  /* 0x000000ff00167202 */ /* 0x000fe20000000f00 */
[----:B------:R-:W2:Y:S01]  /*6070*/  LDCU UR45, c[0x0][0xb0c] ;  /* 0x00016180ff2d77ac */ /* 0x000ea20008000800 */
[----:B------:R-:W-:Y:S01]  /*6080*/  LOP3.LUT R23, R23, 0x600000, RZ, 0xc0, !PT ;  /* 0x0060000017177812 */ /* 0x000fe200078ec0ff */
[----:B-1----:R-:W-:Y:S01]  /*6090*/  ULEA UR49, UR4, UR49, 0x18 ;  /* 0x0000003104317291 */ /* 0x002fe2000f8ec0ff */
[----:B---3--:R-:W-:Y:S01]  /*60a0*/  IMAD.U32 R65, RZ, RZ, UR8 ;  /* 0x00000008ff417e24 */ /* 0x008fe2000f8e00ff */
[----:B------:R-:W1:Y:S01]  /*60b0*/  LDCU.64 UR4, c[0x0][0x890] ;  /* 0x00011200ff0477ac */ /* 0x000e620008000a00 */
[----:B------:R-:W-:Y:S01]  /*60c0*/  MOV R64, UR9 ;  /* 0x0000000900407c02 */ /* 0x000fe20008000f00 */
[----:B------:R-:W-:Y:S02]  /*60d0*/  IMAD.U32 R63, RZ, RZ, UR10 ;  /* 0x0000000aff3f7e24 */ /* 0x000fe4000f8e00ff */
[----:B------:R-:W-:Y:S01]  /*60e0*/  IMAD.U32 R62, RZ, RZ, UR11 ;  /* 0x0000000bff3e7e24 */ /* 0x000fe2000f8e00ff */
[----:B------:R-:W3:Y:S02]  /*60f0*/  LDCU UR38, c[0x0][0xb30] ;  /* 0x00016600ff2677ac */ /* 0x000ee40008000800 */
[----:B------:R-:W4:Y:S01]  /*6100*/  LDS R2, [UR49+0x120] ;  /* 0x00012031ff027984 */ /* 0x000f220008000800 */
[----:B------:R-:W2:Y:S01]  /*6110*/  LDCU.64 UR60, c[0x0][0x888] ;  /* 0x00011100ff3c77ac */ /* 0x000ea20008000a00 */
[----:B------:R-:W2:Y:S01]  /*6120*/  LDCU.64 UR46, c[0x0][0xb28] ;  /* 0x00016500ff2e77ac */ /* 0x000ea20008000a00 */
[----:B------:R-:W2:Y:S01]  /*6130*/  LDCU.128 UR56, c[0x0][0xb10] ;  /* 0x00016200ff3877ac */ /* 0x000ea20008000c00 */
[----:B-1----:R-:W-:Y:S01]  /*6140*/  MOV R61, UR4 ;  /* 0x00000004003d7c02 */ /* 0x002fe20008000f00 */
[----:B------:R-:W-:Y:S01]  /*6150*/  IMAD.U32 R60, RZ, RZ, UR5 ;  /* 0x00000005ff3c7e24 */ /* 0x000fe2000f8e00ff */
[----:B------:R-:W-:Y:S01]  /*6160*/  UIADD3 UR4, UPT, UPT, UR49, 0x200, URZ ;  /* 0x0000020031047890 */ /* 0x000fe2000fffe0ff */
[----:B------:R-:W1:Y:S05]  /*6170*/  LDCU UR62, c[0x0][0x374] ;  /* 0x00006e80ff3e77ac */ /* 0x000e6a0008000800 */
[----:B------:R-:W-:Y:S01]  /*6180*/  IMAD.U32 R52, RZ, RZ, UR4 ;  /* 0x00000004ff347e24 */ /* 0x000fe2000f8e00ff */
[----:B------:R-:W-:Y:S01]  /*6190*/  UMOV UR53, URZ ;  /* 0x000000ff00357c82 */ /* 0x000fe20008000000 */
[----:B------:R-:W-:-:S02]  /*61a0*/  UMOV UR50, URZ ;  /* 0x000000ff00327c82 */ /* 0x000fc40008000000 */
[----:B------:R-:W-:-:S04]  /*61b0*/  IMAD R55, R55, 0x4, R52 ;  /* 0x0000000437377824 */ /* 0x000fc800078e0234 */
[--C-:B------:R-:W-:Y:S02]  /*61c0*/  IMAD R70, R70, -0x10, R55.reuse ;  /* 0xfffffff046467824 */ /* 0x100fe400078e0237 */
[----:B------:R-:W-:Y:S02]  /*61d0*/  IMAD R69, R56, -0x10, R55 ;  /* 0xfffffff038457824 */ /* 0x000fe400078e0237 */
[C---:B----4-:R-:W-:Y:S01]  /*61e0*/  VIADD R3, R2.reuse, 0x80 ;  /* 0x0000008002037836 */ /* 0x050fe20000000000 */
[----:B------:R-:W-:-:S04]  /*61f0*/  LOP3.LUT R2, R2, 0xffff, RZ, 0xc0, !PT ;  /* 0x0000ffff02027812 */ /* 0x000fc800078ec0ff */
[----:B------:R-:W-:-:S05]  /*6200*/  LOP3.LUT R3, R3, 0xffff, RZ, 0xc0, !PT ;  /* 0x0000ffff03037812 */ /* 0x000fca00078ec0ff */
[----:B-123--:R4:W-:Y:S02]  /*6210*/  STL.64 [R1], R2 ;  /* 0x0000000201007387 */ /* 0x00e9e40000100a00 */
.L_x_177:
[----:B----4-:R-:W-:Y:S04]  /*6220*/  SHF.L.U32 R2, R53, 0x1f, RZ ;  /* 0x0000001f35027819 */ /* 0x010fe800000006ff */
[----:B-1----:R-:W1:Y:S02]  /*6230*/  SYNCS.PHASECHK.TRANS64.TRYWAIT P0, [UR49+0xd0], R2 ;  /* 0x0000d002ff0075a7 */ /* 0x002e640008001131 */
[----:B-1-3--:R-:W-:Y:S05]  /*6240*/  @!P0 BRA `(.L_x_102) ;  /* 0x0000006800a48947 */ /* 0x00afea0003800000 */
.L_x_241:
[----:B-1----:R-:W-:Y:S01]  /*6250*/  LEA R2, R22, UR48, 0x2 ;  /* 0x0000003016027c11 */ /* 0x002fe2000f8e10ff */
[----:B------:R-:W1:Y:S01]  /*6260*/  LDS.128 R4, [UR49+0x110] ;  /* 0x00011031ff047984 */ /* 0x000e620008000c00 */
[----:B------:R-:W-:Y:S02]  /*6270*/  UIADD3 UR4, UPT, UPT, UR49, 0xd8, URZ ;  /* 0x000000d831047890 */ /* 0x000fe4000fffe0ff */
[----:B------:R-:W-:Y:S01]  /*6280*/  UISETP.GE.AND UP0, UPT, UR39, 0x1, UPT ;  /* 0x000000012700788c */ /* 0x000fe2000bf06270 */
[----:B------:R-:W-:Y:S01]  /*6290*/  @!PT LDS RZ, [RZ] ;  /* 0x00000000fffff984 */ /* 0x000fe20000000800 */
[----:B------:R-:W-:Y:S01]  /*62a0*/  @!PT LDS RZ, [RZ] ;  /* 0x00000000fffff984 */ /* 0x000fe20000000800 */
[----:B------:R-:W-:Y:S01]  /*62b0*/  @!PT LDS RZ, [RZ] ;  /* 0x00000000fffff984 */ /* 0x000fe20000000800 */
[----:B------:R-:W-:Y:S01]  /*62c0*/  @!PT LDS RZ, [RZ] ;  /* 0x00000000fffff984 */ /* 0x000fe20000000800 */
[----:B------:R2:W-:Y:S06]  /*62d0*/  MEMBAR.ALL.CTA ;  /* 0x0000000000007992 */ /* 0x0005ec0000008000 */
[----:B--2---:R-:W2:Y:S01]  /*62e0*/  FENCE.VIEW.ASYNC.S ;  /* 0x00000000000073c6 */ /* 0x004ea20000000000 */
[----:B------:R-:W-:Y:S09]  /*62f0*/  UPRMT UR4, URZ, 0x654, UR4 ;  /* 0x00000654ff047896 */ /* 0x000ff20008000004 */
[----:B--2---:R-:W-:Y:S01]  /*6300*/  SYNCS.ARRIVE.TRANS64.RED.A1T0 RZ, [UR4], RZ ;  /* 0x000000ffffff79a7 */ /* 0x004fe20008100404 */
[----:B------:R-:W5:Y:S01]  /*6310*/  LDL R2, [R2] ;  /* 0x0000000002027983 */ /* 0x000f620000100800 */
[----:B-1----:R-:W-:Y:S11]  /*6320*/  LOP3.LUT P0, RZ, R6, 0x1, RZ, 0xc0, !PT ;  /* 0x0000000106ff7812 */ /* 0x002ff6000780c0ff */
[----:B------:R-:W-:Y:S02]  /*6330*/  @!UPT UIADD3 URZ, UPT, UPT, URZ, URZ, URZ ;  /* 0x000000fffffff290 */ /* 0x000fe4000fffe0ff */
[----:B------:R-:W-:Y:S01]  /*6340*/  VOTEU.ANY UP1, P0 ;  /* 0x0000000000ff7886 */ /* 0x000fe20000020100 */
[----:B------:R-:W-:Y:S01]  /*6350*/  PLOP3.LUT P0, PT, PT, PT, UP1, 0x80, 0x8 ;  /* 0x000000000008781c */ /* 0x000fe20003f0f018 */
[----:B------:R-:W-:Y:S06]  /*6360*/  UP2UR UR4, UPR, URZ, 0x2 ;  /* 0x00000002ff047883 */ /* 0x000fec0008000000 */
[----:B------:R-:W-:Y:S06]  /*6370*/  IMAD.U32 R76, RZ, RZ, UR4 ;  /* 0x00000004ff4c7e24 */ /* 0x000fec000f8e00ff */
[----:B------:R-:W-:Y:S02]  /*6380*/  @P0 MOV R3, R4 ;  /* 0x0000000400030202 */ /* 0x000fe40000000f00 */
[----:B------:R-:W-:Y:S02]  /*6390*/  @P0 LOP3.LUT R0, R5, 0xffff, RZ, 0xc0, !PT ;  /* 0x0000ffff05000812 */ /* 0x000fe400078ec0ff */
[----:B------:R-:W-:Y:S02]  /*63a0*/  @P0 R2UR UR5, R3 ;  /* 0x00000000030502ca */ /* 0x000fe400000e0000 */
[----:B------:R-:W-:Y:S11]  /*63b0*/  @P0 R2UR UR4, R0 ;  /* 0x00000000000402ca */ /* 0x000ff600000e0000 */
[----:B------:R-:W-:Y:S02]  /*63c0*/  @UP1 UMOV UR37, UR5 ;  /* 0x0000000500251c82 */ /* 0x000fe40008000000 */
[----:B------:R-:W-:Y:S01]  /*63d0*/  @UP1 UMOV UR36, UR4 ;  /* 0x0000000400241c82 */ /* 0x000fe20008000000 */
[----:B------:R-:W-:Y:S05]  /*63e0*/  BRA.U !UP0, `(.L_x_103) ;  /* 0x0000000108cc7547 */ /* 0x000fea000b800000 */
[----:B------:R-:W1:Y:S01]  /*63f0*/  LDCU UR9, c[0x0][0xb20] ;  /* 0x00016400ff0977ac */ /* 0x000e620008000800 */
[----:B------:R-:W-:Y:S02]  /*6400*/  UIMAD.WIDE.U32 UR4, UR62, UR59, URZ ;  /* 0x0000003b3e0472a5 */ /* 0x000fe4000f8e00ff */
[----:B------:R-:W-:Y:S02]  /*6410*/  UIMAD.WIDE.U32 UR6, UR63, UR56, URZ ;  /* 0x000000383f0672a5 */ /* 0x000fe4000f8e00ff */
[----:B------:R-:W-:Y:S02]  /*6420*/  UIMAD.WIDE.U32 UR10, UR36, UR59, URZ ;  /* 0x0000003b240a72a5 */ /* 0x000fe4000f8e00ff */
[----:B------:R-:W-:Y:S02]  /*6430*/  UISETP.NE.AND UP0, UPT, UR58, 0x1, UPT ;  /* 0x000000013a00788c */ /* 0x000fe4000bf05270 */
[----:B------:R-:W-:Y:S02]  /*6440*/  UISETP.NE.AND UP1, UPT, UR45, 0x1, UPT ;  /* 0x000000012d00788c */ /* 0x000fe4000bf25270 */
[----:B------:R-:W-:Y:S02]  /*6450*/  UISETP.NE.AND UP2, UPT, UR39, 0x1, UPT ;  /* 0x000000012700788c */ /* 0x000fe4000bf45270 */
[----:B------:R-:W-:Y:S01]  /*6460*/  UIMAD.WIDE.U32 UR12, UR37, UR56, URZ ;  /* 0x00000038250c72a5 */ /* 0x000fe2000f8e00ff */
[----:B------:R-:W-:Y:S01]  /*6470*/  UMOV UR4, UR5 ;  /* 0x0000000500047c82 */ /* 0x000fe20008000000 */
[----:B------:R-:W-:Y:S01]  /*6480*/  UMOV UR6, UR11 ;  /* 0x0000000b00067c82 */ /* 0x000fe20008000000 */
[----:B-1----:R-:W-:Y:S03]  /*6490*/  USHF.R.U32.HI UR8, URZ, UR9, UR4 ;  /* 0x00000009ff087299 */ /* 0x002fe60008011604 */
[----:B------:R-:W-:Y:S02]  /*64a0*/  UMOV UR4, UR7 ;  /* 0x0000000700047c82 */ /* 0x000fe40008000000 */
[----:B------:R-:W-:Y:S02]  /*64b0*/  USHF.R.U32.HI UR5, URZ, UR57, UR4 ;  /* 0x00000039ff057299 */ /* 0x000fe40008011604 */
[----:B------:R-:W-:Y:S02]  /*64c0*/  USEL UR4, UR62, UR8, !UP0 ;  /* 0x000000083e047287 */ /* 0x000fe4000c000000 */
[----:B------:R-:W-:Y:S02]  /*64d0*/  USHF.R.U32.HI UR8, URZ, UR9, UR6 ;  /* 0x00000009ff087299 */ /* 0x000fe40008011606 */
[----:B------:R-:W-:Y:S02]  /*64e0*/  UIMAD.WIDE.U32 UR6, UR4, UR46, URZ ;  /* 0x0000002e040672a5 */ /* 0x000fe4000f8e00ff */
[----:B------:R-:W-:Y:S02]  /*64f0*/  USEL UR9, UR63, UR5, !UP1 ;  /* 0x000000053f097287 */ /* 0x000fe4000c800000 */
[----:B------:R-:W-:Y:S02]  /*6500*/  USEL UR8, UR36, UR8, !UP0 ;  /* 0x0000000824087287 */ /* 0x000fe4000c000000 */
[----:B------:R-:W-:Y:S01]  /*6510*/  UIMAD.WIDE.U32 UR10, UR9, UR46, URZ ;  /* 0x0000002e090a72a5 */ /* 0x000fe2000f8e00ff */
[----:B------:R-:W-:Y:S01]  /*6520*/  UMOV UR6, UR7 ;  /* 0x0000000700067c82 */ /* 0x000fe20008000000 */
[----:B------:R-:W-:Y:S01]  /*6530*/  UMOV UR5, UR13 ;  /* 0x0000000d00057c82 */ /* 0x000fe20008000000 */
[----:B------:R-:W-:Y:S02]  /*6540*/  @UP2 USHF.R.U32.HI UR4, URZ, UR47, UR6 ;  /* 0x0000002fff042299 */ /* 0x000fe40008011606 */
[----:B------:R-:W-:Y:S02]  /*6550*/  USHF.R.U32.HI UR5, URZ, UR57, UR5 ;  /* 0x00000039ff057299 */ /* 0x000fe40008011605 */
[----:B------:R-:W-:Y:S02]  /*6560*/  UIMAD UR4, UR39, UR4, URZ ;  /* 0x00000004270472a4 */ /* 0x000fe4000f8e02ff */
[----:B------:R-:W-:Y:S02]  /*6570*/  USEL UR5, UR37, UR5, !UP1 ;  /* 0x0000000525057287 */ /* 0x000fe4000c800000 */
[----:B------:R-:W-:Y:S01]  /*6580*/  UISETP.GE.AND UP0, UPT, UR8, UR4, UPT ;  /* 0x000000040800728c */ /* 0x000fe2000bf06270 */
[----:B------:R-:W-:Y:S01]  /*6590*/  UMOV UR6, UR11 ;  /* 0x0000000b00067c82 */ /* 0x000fe20008000000 */
[----:B------:R-:W-:Y:S02]  /*65a0*/  UIMAD.WIDE.U32 UR10, UR8, UR46, URZ ;  /* 0x0000002e080a72a5 */ /* 0x000fe4000f8e00ff */
[----:B------:R-:W-:Y:S04]  /*65b0*/  @UP2 USHF.R.U32.HI UR9, URZ, UR47, UR6 ;  /* 0x0000002fff092299 */ /* 0x000fe80008011606 */
[----:B------:R-:W-:Y:S01]  /*65c0*/  UIMAD UR6, UR39, UR9, URZ ;  /* 0x00000009270672a4 */ /* 0x000fe2000f8e02ff */
[----:B------:R-:W-:Y:S03]  /*65d0*/  UMOV UR4, UR11 ;  /* 0x0000000b00047c82 */ /* 0x000fe60008000000 */
[----:B------:R-:W-:Y:S02]  /*65e0*/  UISETP.GE.OR UP0, UPT, UR5, UR6, UP0 ;  /* 0x000000060500728c */ /* 0x000fe40008706670 */
[----:B------:R-:W-:Y:S02]  /*65f0*/  USHF.R.U32.HI UR4, URZ, UR47, UR4 ;  /* 0x0000002fff047299 */ /* 0x000fe40008011604 */
[----:B------:R-:W-:Y:S02]  /*6600*/  UIMAD.WIDE.U32 UR6, UR5, UR46, URZ ;  /* 0x0000002e050672a5 */ /* 0x000fe4000f8e00ff */
[----:B------:R-:W-:Y:S02]  /*6610*/  USEL UR11, UR8, UR4, !UP2 ;  /* 0x00000004080b7287 */ /* 0x000fe4000d000000 */
[----:B------:R-:W-:Y:S02]  /*6620*/  UIADD3 UR6, UPT, UPT, -UR5, URZ, URZ ;  /* 0x000000ff05067290 */ /* 0x000fe4000fffe1ff */
[----:B------:R-:W-:Y:S02]  /*6630*/  UIADD3 UR10, UPT, UPT, -UR11, URZ, URZ ;  /* 0x000000ff0b0a7290 */ /* 0x000fe4000fffe1ff */
[----:B------:R-:W-:Y:S02]  /*6640*/  UIMAD UR6, UR45, UR6, UR37 ;  /* 0x000000062d0672a4 */ /* 0x000fe4000f8e0225 */
[----:B------:R-:W-:Y:S01]  /*6650*/  UIMAD UR10, UR39, UR10, UR8 ;  /* 0x0000000a270a72a4 */ /* 0x000fe2000f8e0208 */
[----:B------:R-:W-:Y:S01]  /*6660*/  @!UP0 UMOV UR4, UR7 ;  /* 0x0000000700048c82 */ /* 0x000fe20008000000 */
[----:B------:R-:W-:Y:S02]  /*6670*/  UIADD3 UR7, UPT, UPT, -UR8, URZ, URZ ;  /* 0x000000ff08077290 */ /* 0x000fe4000fffe1ff */
[----:B------:R-:W-:Y:S04]  /*6680*/  @!UP0 USHF.R.U32.HI UR4, URZ, UR47, UR4 ;  /* 0x0000002fff048299 */ /* 0x000fe80008011604 */
[----:B------:R-:W-:Y:S04]  /*6690*/  @!UP0 USEL UR4, UR5, UR4, !UP2 ;  /* 0x0000000405048287 */ /* 0x000fe8000d000000 */
[----:B------:R-:W-:Y:S02]  /*66a0*/  @!UP0 UIMAD UR9, UR9, UR10, UR4 ;  /* 0x0000000a090982a4 */ /* 0x000fe4000f8e0204 */
[----:B------:R-:W-:Y:S02]  /*66b0*/  @!UP0 UIADD3 UR10, UPT, UPT, UR11, -UR4, URZ ;  /* 0x800000040b0a8290 */ /* 0x000fe4000fffe0ff */
[----:B------:R-:W-:Y:S02]  /*66c0*/  UIMAD UR4, UR58, UR7, UR36 ;  /* 0x000000073a0472a4 */ /* 0x000fe4000f8e0224 */
[----:B------:R-:W-:Y:S03]  /*66d0*/  @!UP0 UIMAD UR8, UR10, UR39, UR5 ;  /* 0x000000270a0882a4 */ /* 0x000fe6000f8e0205 */
[----:B------:R-:W-:Y:S02]  /*66e0*/  @!UP0 UMOV UR5, UR9 ;  /* 0x0000000900058c82 */ /* 0x000fe40008000000 */
[----:B------:R-:W-:Y:S02]  /*66f0*/  UIMAD UR37, UR5, UR45, UR6 ;  /* 0x0000002d052572a4 */ /* 0x000fe4000f8e0206 */
[----:B------:R-:W-:Y:S11]  /*6700*/  UIMAD UR36, UR8, UR58, UR4 ;  /* 0x0000003a082472a4 */ /* 0x000ff6000f8e0204 */
[----:B------:R-:W-:Y:S01]  /*6710*/  @!UPT UIADD3 URZ, UPT, UPT, URZ, URZ, URZ ;  /* 0x000000fffffff290 */ /* 0x000fe2000fffe0ff */
.L_x_103:
[----:B------:R-:W-:Y:S01]  /*6720*/  UISETP.NE.AND UP0, UPT, UR38, 0x1, UPT ;  /* 0x000000012600788c */ /* 0x000fe2000bf05270 */
[----:B------:R-:W-:Y:S01]  /*6730*/  @P0 SHF.R.U32.HI R4, RZ, 0x10, R5 ;  /* 0x00000010ff040819 */ /* 0x000fe20000011605 */
[----:B------:R-:W-:Y:S01]  /*6740*/  USHF.L.U32 UR41, UR21, 0x7, URZ ;  /* 0x0000000715297899 */ /* 0x000fe200080006ff */
[----:B------:R-:W-:Y:S01]  /*6750*/  R2UR UR11, R71 ;  /* 0x00000000470b72ca */ /* 0x000fe200000e0000 */
[----:B------:R-:W-:Y:S01]  /*6760*/  BSSY.RECONVERGENT B6, `(.L_x_104) ;  /* 0x0000035000067945 */ /* 0x000fe20003800200 */
[----:B------:R-:W-:Y:S02]  /*6770*/  @P0 R2UR UR11, R4 ;  /* 0x00000000040b02ca */ /* 0x000fe400000e0000 */
[----:B------:R-:W-:Y:S04]  /*6780*/  LOP3.LUT P0, RZ, R52, 0x1b0, RZ, 0xc0, !PT ;  /* 0x000001b034ff7812 */ /* 0x000fe8000780c0ff */
[----:B------:R-:W1:Y:S07]  /*6790*/  @!UP0 LDCU.128 UR12, c[0x0][0xb10] ;  /* 0x00016200ff0c87ac */ /* 0x000e6e0008000c00 */
[----:B------:R-:W-:Y:S01]  /*67a0*/  IMAD.U32 R71, RZ, RZ, UR11 ;  /* 0x0000000bff477e24 */ /* 0x000fe2000f8e00ff */
[----:B------:R-:W2:Y:S01]  /*67b0*/  @!UP0 LDCU UR5, c[0x0][0xb0c] ;  /* 0x00016180ff0587ac */ /* 0x000ea20008000800 */
[----:B------:R-:W3:Y:S01]  /*67c0*/  @!UP0 LDCU UR10, c[0x0][0xb20] ;  /* 0x00016400ff0a87ac */ /* 0x000ee20008000800 */
[----:B-1----:R-:W-:Y:S02]  /*67d0*/  UIMAD.WIDE.U32 UR8, UR37, UR12, URZ ;  /* 0x0000000c250872a5 */ /* 0x002fe4000f8e00ff */
[----:B------:R-:W-:Y:S02]  /*67e0*/  UIMAD.WIDE.U32 UR6, UR36, UR15, URZ ;  /* 0x0000000f240672a5 */ /* 0x000fe4000f8e00ff */
[----:B------:R-:W-:Y:S03]  /*67f0*/  @!UP0 UISETP.NE.AND UP1, UPT, UR14, 0x1, UPT ;  /* 0x000000010e00888c */ /* 0x000fe6000bf25270 */
[----:B------:R-:W-:Y:S01]  /*6800*/  @!UP0 UMOV UR4, UR9 ;  /* 0x0000000900048c82 */ /* 0x000fe20008000000 */
[----:B--2---:R-:W-:Y:S02]  /*6810*/  @!UP0 UISETP.NE.AND UP2, UPT, UR5, 0x1, UPT ;  /* 0x000000010500888c */ /* 0x004fe4000bf45270 */
[----:B------:R-:W-:Y:S01]  /*6820*/  @!UP0 USHF.R.U32.HI UR4, URZ, UR13, UR4 ;  /* 0x0000000dff048299 */ /* 0x000fe20008011604 */
[----:B------:R-:W-:Y:S02]  /*6830*/  @!UP0 UMOV UR6, UR7 ;  /* 0x0000000700068c82 */ /* 0x000fe40008000000 */
[----:B---3--:R-:W-:Y:S02]  /*6840*/  @!UP0 USHF.R.U32.HI UR6, URZ, UR10, UR6 ;  /* 0x0000000aff068299 */ /* 0x008fe40008011606 */
[----:B------:R-:W-:Y:S02]  /*6850*/  @!UP0 USEL UR7, UR37, UR4, !UP2 ;  /* 0x0000000425078287 */ /* 0x000fe4000d000000 */
[----:B------:R-:W-:Y:S04]  /*6860*/  @!UP0 USEL UR6, UR36, UR6, !UP1 ;  /* 0x0000000624068287 */ /* 0x000fe8000c800000 */
[----:B------:R-:W-:Y:S02]  /*6870*/  @!UP0 UIADD3 UR4, UPT, UPT, -UR7, UR6, URZ ;  /* 0x0000000607048290 */ /* 0x000fe4000fffe1ff */
[----:B------:R-:W-:Y:S02]  /*6880*/  @!UP0 UIADD3 UR6, UPT, UPT, UR7, -UR6, URZ ;  /* 0x8000000607068290 */ /* 0x000fe4000fffe0ff */
[----:B------:R-:W-:Y:S02]  /*6890*/  @!UP0 UIMAD UR37, UR4, UR5, UR37 ;  /* 0x00000005042582a4 */ /* 0x000fe4000f8e0225 */
[----:B------:R-:W-:Y:S01]  /*68a0*/  @!UP0 UIMAD UR36, UR6, UR14, UR36 ;  /* 0x0000000e062482a4 */ /* 0x000fe2000f8e0224 */
[----:B------:R-:W-:Y:S11]  /*68b0*/  @!P0 BRA `(.L_x_105) ;  /* 0x00000000007c8947 */ /* 0x000ff60003800000 */
[----:B------:R-:W1:Y:S01]  /*68c0*/  LDCU.64 UR8, c[0x4][0x80] ;  /* 0x01001000ff0877ac */ /* 0x000e620008000a00 */
[----:B------:R-:W-:Y:S01]  /*68d0*/  MOV R16, 0x0 ;  /* 0x0000000000107802 */ /* 0x000fe20000000f00 */
[----:B------:R-:W-:Y:S02]  /*68e0*/  HFMA2 R12, -RZ, RZ, 0, 5.9604644775390625e-08 ;  /* 0x00000001ff0c7431 */ /* 0x000fe400000001ff */
[----:B------:R-:W-:Y:S01]  /*68f0*/  IMAD.MOV.U32 R8, RZ, RZ, 0x70 ;  /* 0x00000070ff087424 */ /* 0x000fe200078e00ff */
[----:B------:R2:W3:Y:S01]  /*6900*/  LDC.64 R14, c[0x4][R16] ;  /* 0x01000000100e7b82 */ /* 0x0004e20000000a00 */
[----:B------:R-:W4:Y:S01]  /*6910*/  LDCU.64 UR6, c[0x4][0x88] ;  /* 0x01001100ff0677ac */ /* 0x000f220008000a00 */
[----:B------:R-:W-:Y:S01]  /*6920*/  IMAD.MOV.U32 R13, RZ, RZ, RZ ;  /* 0x000000ffff0d7224 */ /* 0x000fe200078e00ff */
[----:B------:R-:W2:Y:S01]  /*6930*/  LDCU.64 UR4, c[0x4][0x8] ;  /* 0x01000100ff0477ac */ /* 0x000ea20008000a00 */
[----:B-1----:R-:W-:Y:S01]  /*6940*/  MOV R5, UR9 ;  /* 0x0000000900057c02 */ /* 0x002fe20008000f00 */
[----:B------:R-:W-:Y:S01]  /*6950*/  IMAD.U32 R4, RZ, RZ, UR8 ;  /* 0x00000008ff047e24 */ /* 0x000fe2000f8e00ff */
[----:B----4-:R-:W-:Y:S01]  /*6960*/  MOV R7, UR7 ;  /* 0x0000000700077c02 */ /* 0x010fe20008000f00 */
[----:B------:R-:W-:Y:S01]  /*6970*/  IMAD.U32 R6, RZ, RZ, UR6 ;  /* 0x00000006ff067e24 */ /* 0x000fe2000f8e00ff */
[----:B--2---:R-:W-:Y:S01]  /*6980*/  MOV R11, UR5 ;  /* 0x00000005000b7c02 */ /* 0x004fe20008000f00 */
[----:B------:R-:W-:Y:S02]  /*6990*/  IMAD.U32 R10, RZ, RZ, UR4 ;  /* 0x00000004ff0a7e24 */ /* 0x000fe4000f8e00ff */
[----:B------:R-:W-:Y:S07]  /*69a0*/  LEPC R20, `(.L_x_106) ;  /* 0x000000001014794e */ /* 0x000fee0000000000 */
[----:B---3-5:R-:W-:Y:S05]  /*69b0*/  CALL.ABS.NOINC R14 ;  /* 0x000000000e007343 */ /* 0x028fea0003c00000 */
.L_x_106:
[----:B------:R-:W1:Y:S01]  /*69c0*/  LDCU.64 UR8, c[0x4][0x80] ;  /* 0x01001000ff0877ac */ /* 0x000e620008000a00 */
[----:B------:R-:W2:Y:S01]  /*69d0*/  LDC.64 R16, c[0x4][R16] ;  /* 0x0100000010107b82 */ /* 0x000ea20000000a00 */
[----:B------:R-:W-:Y:S02]  /*69e0*/  HFMA2 R12, -RZ, RZ, 0, 5.9604644775390625e-08 ;  /* 0x00000001ff0c7431 */ /* 0x000fe400000001ff */
[----:B------:R-:W-:Y:S02]  /*69f0*/  IMAD.MOV.U32 R8, RZ, RZ, 0x70 ;  /* 0x00000070ff087424 */ /* 0x000fe400078e00ff */
[----:B------:R-:W-:Y:S01]  /*6a00*/  IMAD.MOV.U32 R13, RZ, RZ, RZ ;  /* 0x000000ffff0d7224 */ /* 0x000fe200078e00ff */
[----:B------:R-:W3:Y:S01]  /*6a10*/  LDCU.64 UR6, c[0x4][0x88] ;  /* 0x01001100ff0677ac */ /* 0x000ee20008000a00 */
[----:B------:R-:W4:Y:S01]  /*6a20*/  LDCU.64 UR4, c[0x4][0x8] ;  /* 0x01000100ff0477ac */ /* 0x000f220008000a00 */
[----:B-1----:R-:W-:Y:S02]  /*6a30*/  MOV R4, UR8 ;  /* 0x0000000800047c02 */ /* 0x002fe40008000f00 */
[----:B------:R-:W-:Y:S02]  /*6a40*/  MOV R5, UR9 ;  /* 0x0000000900057c02 */ /* 0x000fe40008000f00 */
[----:B---3--:R-:W-:Y:S01]  /*6a50*/  MOV R7, UR7 ;  /* 0x0000000700077c02 */ /* 0x008fe20008000f00 */
[----:B------:R-:W-:Y:S01]  /*6a60*/  IMAD.U32 R6, RZ, RZ, UR6 ;  /* 0x00000006ff067e24 */ /* 0x000fe2000f8e00ff */
[----:B----4-:R-:W-:Y:S01]  /*6a70*/  MOV R11, UR5 ;  /* 0x00000005000b7c02 */ /* 0x010fe20008000f00 */
[----:B------:R-:W-:Y:S02]  /*6a80*/  IMAD.U32 R10, RZ, RZ, UR4 ;  /* 0x00000004ff0a7e24 */ /* 0x000fe4000f8e00ff */
[----:B------:R-:W-:Y:S07]  /*6a90*/  LEPC R20, `(.L_x_105) ;  /* 0x000000001014794e */ /* 0x000fee0000000000 */
[----:B--2---:R-:W-:Y:S05]  /*6aa0*/  CALL.ABS.NOINC R16 ;  /* 0x0000000010007343 */ /* 0x004fea0003c00000 */
.L_x_105:
[----:B------:R-:W-:Y:S05]  /*6ab0*/  BSYNC.RECONVERGENT B6 ;  /* 0x0000000000067941 */ /* 0x000fea0003800200 */
.L_x_104:
[----:B------:R-:W-:Y:S02]  /*6ac0*/  R2UR UR6, R68 ;  /* 0x00000000440672ca */ /* 0x000fe400000e0000 */
[----:B------:R-:W-:Y:S02]  /*6ad0*/  R2UR UR5, R61 ;  /* 0x000000003d0572ca */ /* 0x000fe400000e0000 */
[----:B------:R-:W-:Y:S02]  /*6ae0*/  R2UR UR4, R60 ;  /* 0x000000003c0472ca */ /* 0x000fe400000e0000 */
[----:B------:R-:W-:Y:S02]  /*6af0*/  ISETP.NE.U32.AND P4, PT, R50, RZ, PT ;  /* 0x000000ff3200720c */ /* 0x000fe40003f85070 */
[----:B------:R-:W-:Y:S02]  /*6b00*/  ISETP.NE.U32.AND P2, PT, RZ, UR60, PT ;  /* 0x0000003cff007c0c */ /* 0x000fe4000bf45070 */
[----:B------:R-:W-:Y:S02]  /*6b10*/  ISETP.NE.AND.EX P4, PT, R51, RZ, PT, P4 ;  /* 0x000000ff3300720c */ /* 0x000fe40003f85340 */
[----:B------:R-:W-:Y:S01]  /*6b20*/  ISETP.NE.AND.EX P2, PT, RZ, UR61, PT, P2 ;  /* 0x0000003dff007c0c */ /* 0x000fe2000bf45320 */
[----:B------:R-:W-:Y:S02]  /*6b30*/  UISETP.NE.AND UP2, UPT, UR6, URZ, UPT ;  /* 0x000000ff0600728c */ /* 0x000fe4000bf45270 */
[----:B------:R-:W-:Y:S04]  /*6b40*/  UISETP.NE.U32.AND UP0, UPT, UR5, URZ, UPT ;  /* 0x000000ff0500728c */ /* 0x000fe8000bf05070 */
[----:B------:R-:W-:Y:S01]  /*6b50*/  UISETP.NE.AND.EX UP1, UPT, UR4, URZ, UPT, UP0 ;  /* 0x000000ff0400728c */ /* 0x000fe2000bf25300 */
[----:B------:R-:W-:Y:S01]  /*6b60*/  PLOP3.LUT P1, PT, PT, PT, UP2, 0x80, 0x8 ;  /* 0x000000000008781c */ /* 0x000fe20003f2f028 */
[----:B------:R-:W-:Y:S03]  /*6b70*/  UPLOP3.LUT UP0, UPT, UPT, UPT, UPT, 0x40, 0x4 ;  /* 0x000000000004789c */ /* 0x000fe60003f0e870 */
[----:B------:R-:W-:Y:S06]  /*6b80*/  @UP2 UPLOP3.LUT UP0, UPT, UPT, UPT, UP1, 0x80, 0x8 ;  /* 0x000000000008289c */ /* 0x000fec0003f0f010 */
[----:B------:R-:W-:Y:S01]  /*6b90*/  PLOP3.LUT P0, PT, PT, PT, UP0, 0x80, 0x8 ;  /* 0x000000000008781c */ /* 0x000fe20003f0f008 */
[----:B------:R-:W-:Y:S01]  /*6ba0*/  @!UPT UIADD3 URZ, UPT, UPT, URZ, URZ, URZ ;  /* 0x000000fffffff290 */ /* 0x000fe2000fffe0ff */
[----:B------:R-:W-:Y:S11]  /*6bb0*/  BRA.U !UP1, `(.L_x_107) ;  /* 0x0000000109407547 */ /* 0x000ff6000b800000 */
[----:B------:R-:W-:Y:S01]  /*6bc0*/  UISETP.NE.U32.AND UP0, UPT, UR60, URZ, UPT ;  /* 0x000000ff3c00728c */ /* 0x000fe2000bf05070 */
[----:B------:R-:W-:Y:S01]  /*6bd0*/  R2UR UR6, R61 ;  /* 0x000000003d0672ca */ /* 0x000fe200000e0000 */
[----:B------:R-:W1:Y:S01]  /*6be0*/  LDCU.64 UR8, c[0x0][0x358] ;  /* 0x00006b00ff0877ac */ /* 0x000e620008000a00 */
[----:B------:R-:W-:Y:S02]  /*6bf0*/  HFMA2 R58, -RZ, RZ, 0, 5.9604644775390625e-08 ;  /* 0x00000001ff3a7431 */ /* 0x000fe400000001ff */
[----:B------:R-:W-:Y:S01]  /*6c00*/  IMAD.MOV.U32 R0, RZ, RZ, 0x1 ;  /* 0x00000001ff007424 */ /* 0x000fe200078e00ff */
[----:B------:R-:W-:Y:S06]  /*6c10*/  UISETP.NE.AND.EX UP0, UPT, UR61, URZ, UPT, UP0 ;  /* 0x000000ff3d00728c */ /* 0x000fec000bf05300 */
[----:B------:R-:W-:Y:S05]  /*6c20*/  PLOP3.LUT P3, PT, PT, PT, UP0, 0x80, 0x8 ;  /* 0x000000000008781c */ /* 0x000fea0003f6f008 */
[----:B------:R-:W2:Y:S01]  /*6c30*/  @UP0 LDCU.64 UR4, c[0x0][0x888] ;  /* 0x00011100ff0407ac */ /* 0x000ea20008000a00 */
[----:B------:R-:W-:Y:S07]  /*6c40*/  @UP0 UIMAD UR6, UR52, UR6, URZ ;  /* 0x00000006340602a4 */ /* 0x000fee000f8e02ff */
[----:B------:R-:W-:Y:S01]  /*6c50*/  @!P3 PRMT R58, R0, 0x7610, R58 ;  /* 0x00007610003ab816 */ /* 0x000fe2000000003a */
[----:B--2---:R-:W-:Y:S06]  /*6c60*/  @UP0 UIMAD.WIDE UR4, UR6, 0x4, UR4 ;  /* 0x00000004060408a5 */ /* 0x004fec000f8e0204 */
[----:B------:R-:W-:Y:S02]  /*6c70*/  IMAD.U32 R4, RZ, RZ, UR4 ;  /* 0x00000004ff047e24 */ /* 0x000fe4000f8e00ff */
[----:B------:R-:W-:Y:S03]  /*6c80*/  IMAD.U32 R5, RZ, RZ, UR5 ;  /* 0x00000005ff057e24 */ /* 0x000fe6000f8e00ff */
[----:B------:R-:W2:Y:S02]  /*6c90*/  @!UP0 LDCU UR4, c[0x0][0x880] ;  /* 0x00011000ff0487ac */ /* 0x000ea40008000800 */
[----:B-1---5:R1:W5:Y:S02]  /*6ca0*/  @P3 LDG.E R27, desc[UR8][R4.64] ;  /* 0x00000008041b3981 */ /* 0x022364000c1e1900 */
[----:B-12---:R-:W-:Y:S02]  /*6cb0*/  @!P3 MOV R27, UR4 ;  /* 0x00000004001bbc02 */ /* 0x006fe40008000f00 */
.L_x_107:
[----:B------:R-:W-:Y:S05]  /*6cc0*/  @!P4 BRA `(.L_x_108) ;  /* 0x000000000024c947 */ /* 0x000fea0003800000 */
[----:B------:R-:W-:Y:S01]  /*6cd0*/  ISETP.NE.U32.AND P3, PT, R48, RZ, PT ;  /* 0x000000ff3000720c */ /* 0x000fe20003f65070 */
[----:B------:R-:W1:Y:S03]  /*6ce0*/  LDCU.64 UR4, c[0x0][0x358] ;  /* 0x00006b00ff0477ac */ /* 0x000e660008000a00 */
[----:B------:R-:W-:Y:S11]  /*6cf0*/  ISETP.NE.AND.EX P3, PT, R49, RZ, PT, P3 ;  /* 0x000000ff3100720c */ /* 0x000ff60003f65330 */
[----:B------:R-:W-:Y:S02]  /*6d00*/  @!UPT UIADD3 URZ, UPT, UPT, URZ, URZ, URZ ;  /* 0x000000fffffff290 */ /* 0x000fe4000fffe0ff */
[----:B------:R-:W2:Y:S01]  /*6d10*/  @P3 LDC.64 R4, c[0x0][0x8a8] ;  /* 0x00022a00ff043b82 */ /* 0x000ea20000000a00 */
[----:B------:R-:W-:Y:S04]  /*6d20*/  @P3 IMAD R0, R50, UR52, RZ ;  /* 0x0000003432003c24 */ /* 0x000fe8000f8e02ff */
[----:B--2---:R-:W-:Y:S05]  /*6d30*/  @P3 IMAD.WIDE R4, R0, 0x4, R4 ;  /* 0x0000000400043825 */ /* 0x004fea00078e0204 */
[----:B-1---5:R1:W5:Y:S02]  /*6d40*/  @P3 LDG.E R24, desc[UR4][R4.64] ;  /* 0x0000000404183981 */ /* 0x022364000c1e1900 */
[----:B-1----:R-:W2:Y:S02]  /*6d50*/  @!P3 LDC R24, c[0x0][0x8a0] ;  /* 0x00022800ff18bb82 */ /* 0x002ea40000000800 */
.L_x_108:
[----:B-----5:R-:W-:Y:S01]  /*6d60*/  FSETP.NEU.AND P4, PT, R27, RZ, PT ;  /* 0x000000ff1b00720b */ /* 0x020fe20003f8d000 */
[----:B------:R-:W1:Y:S01]  /*6d70*/  LDCU.64 UR10, c[0x0][0xa90] ;  /* 0x00015200ff0a77ac */ /* 0x000e620008000a00 */
[----:B------:R-:W-:Y:S01]  /*6d80*/  SEL R4, RZ, 0xffffffff, P2 ;  /* 0xffffffffff047807 */ /* 0x000fe20001000000 */
[----:B------:R-:W-:Y:S01]  /*6d90*/  BSSY B1, `(.L_x_109) ;  /* 0x000004e000017945 */ /* 0x000fe20003800000 */
[----:B------:R-:W-:Y:S01]  /*6da0*/  @P1 LOP3.LUT P2, RZ, R58, 0xff, RZ, 0xc0, !PT ;  /* 0x000000ff3aff1812 */ /* 0x000fe2000784c0ff */
[----:B------:R-:W-:Y:S01]  /*6db0*/  IMAD.MOV.U32 R81, RZ, RZ, 0x1 ;  /* 0x00000001ff517424 */ /* 0x000fe200078e00ff */
[----:B------:R-:W-:Y:S01]  /*6dc0*/  @P1 SEL R0, RZ, 0xffffffff, P4 ;  /* 0xffffffffff001807 */ /* 0x000fe20002000000 */
[----:B------:R-:W-:Y:S01]  /*6dd0*/  USHF.L.U32 UR8, UR51, 0x7, URZ ;  /* 0x0000000733087899 */ /* 0x000fe200080006ff */
[----:B------:R-:W-:Y:S01]  /*6de0*/  LEA R79, R22, UR49, 0x3 ;  /* 0x00000031164f7c11 */ /* 0x000fe2000f8e18ff */
[----:B------:R-:W-:Y:S01]  /*6df0*/  IMAD.IADD R25, R23, 0x1, R2 ;  /* 0x0000000117197824 */ /* 0x000fe200078e0202 */
[----:B------:R-:W-:Y:S01]  /*6e00*/  @P0 SEL R0, R4, R0, !P2 ;  /* 0x0000000004000207 */ /* 0x000fe20005000000 */
[----:B------:R-:W-:Y:S01]  /*6e10*/  IMAD R78, R56, -0x10, R70 ;  /* 0xfffffff0384e7824 */ /* 0x000fe200078e0246 */
[----:B------:R-:W-:Y:S01]  /*6e20*/  R2UR UR4, R64 ;  /* 0x00000000400472ca */ /* 0x000fe200000e0000 */
[----:B------:R-:W-:Y:S01]  /*6e30*/  IMAD.U32 R74, RZ, RZ, UR8 ;  /* 0x00000008ff4a7e24 */ /* 0x000fe2000f8e00ff */
[----:B------:R-:W-:Y:S01]  /*6e40*/  @P1 LOP3.LUT R0, R0, 0x1, RZ, 0xc0, !PT ;  /* 0x0000000100001812 */ /* 0x000fe200078ec0ff */
[----:B------:R-:W-:Y:S01]  /*6e50*/  IMAD.MOV.U32 R80, RZ, RZ, RZ ;  /* 0x000000ffff507224 */ /* 0x000fe200078e00ff */
[----:B------:R-:W-:Y:S02]  /*6e60*/  R2UR UR6, R63 ;  /* 0x000000003f0672ca */ /* 0x000fe400000e0000 */
[----:B------:R-:W-:Y:S02]  /*6e70*/  CS2R R38, SRZ ;  /* 0x0000000000267805 */ /* 0x000fe4000001ff00 */
[----:B------:R-:W-:Y:S02]  /*6e80*/  ISETP.NE.U32.OR P6, PT, R0, 0x1, !P1 ;  /* 0x000000010000780c */ /* 0x000fe40004fc5470 */
[----:B------:R-:W-:Y:S02]  /*6e90*/  CS2R R36, SRZ ;  /* 0x0000000000247805 */ /* 0x000fe4000001ff00 */
[----:B------:R-:W-:Y:S02]  /*6ea0*/  R2UR UR12, R65 ;  /* 0x00000000410c72ca */ /* 0x000fe400000e0000 */
[----:B------:R-:W-:Y:S02]  /*6eb0*/  CS2R R34, SRZ ;  /* 0x0000000000227805 */ /* 0x000fe4000001ff00 */
[----:B------:R-:W-:Y:S02]  /*6ec0*/  R2UR UR9, R62 ;  /* 0x000000003e0972ca */ /* 0x000fe400000e0000 */
[----:B------:R-:W-:Y:S02]  /*6ed0*/  CS2R R32, SRZ ;  /* 0x0000000000207805 */ /* 0x000fe4000001ff00 */
[----:B------:R-:W-:Y:S01]  /*6ee0*/  PLOP3.LUT P3, PT, PT, PT, UP1, 0x80, 0x8 ;  /* 0x000000000008781c */ /* 0x000fe20003f6f018 */
[----:B------:R-:W-:Y:S01]  /*6ef0*/  UIMAD.WIDE.U32 UR4, UR8, UR4, URZ ;  /* 0x00000004080472a5 */ /* 0x000fe2000f8e00ff */
[----:B------:R-:W-:Y:S02]  /*6f00*/  LOP3.LUT P5, R75, R58, 0xff, RZ, 0xc0, !PT ;  /* 0x000000ff3a4b7812 */ /* 0x000fe400078ac0ff */
[----:B------:R-:W-:Y:S02]  /*6f10*/  CS2R R42, SRZ ;  /* 0x00000000002a7805 */ /* 0x000fe4000001ff00 */
[----:B------:R-:W-:Y:S02]  /*6f20*/  SEL R3, RZ, 0xffffffff, P4 ;  /* 0xffffffffff037807 */ /* 0x000fe40002000000 */
[----:B------:R-:W-:Y:S02]  /*6f30*/  CS2R R40, SRZ ;  /* 0x0000000000287805 */ /* 0x000fe4000001ff00 */
[----:B------:R-:W-:Y:S02]  /*6f40*/  P2R R77, PR, RZ, 0x40 ;  /* 0x00000040ff4d7803 */ /* 0x000fe40000000000 */
[----:B------:R-:W-:Y:S02]  /*6f50*/  CS2R R46, SRZ ;  /* 0x00000000002e7805 */ /* 0x000fe4000001ff00 */
[----:B------:R-:W-:Y:S01]  /*6f60*/  @P6 SHF.L.U32 R0, RZ, 0x1f, RZ ;  /* 0x0000001fff006819 */ /* 0x000fe200000006ff */
[----:B------:R-:W-:Y:S01]  /*6f70*/  UMOV UR4, UR5 ;  /* 0x0000000500047c82 */ /* 0x000fe20008000000 */
[----:B------:R-:W-:Y:S01]  /*6f80*/  UISETP.NE.AND UP0, UPT, UR12, 0x1, UPT ;  /* 0x000000010c00788c */ /* 0x000fe2000bf05270 */
[----:B------:R-:W-:Y:S01]  /*6f90*/  CS2R R44, SRZ ;  /* 0x00000000002c7805 */ /* 0x000fe2000001ff00 */
[----:B------:R3:W4:Y:S01]  /*6fa0*/  @P6 SYNCS.PHASECHK.TRANS64.TRYWAIT P1, [UR49+0x80], R0 ;  /* 0x00008000ff0065a7 */ /* 0x0007220008021131 */
[----:B------:R-:W-:Y:S01]  /*6fb0*/  USHF.R.U32.HI UR4, URZ, UR6, UR4 ;  /* 0x00000006ff047299 */ /* 0x000fe20008011604 */
[----:B------:R-:W-:Y:S03]  /*6fc0*/  @P3 SEL R3, R4, R3, !P5 ;  /* 0x0000000304033207 */ /* 0x000fe60006800000 */
[----:B------:R-:W-:Y:S01]  /*6fd0*/  USEL UR4, UR8, UR4, !UP0 ;  /* 0x0000000408047287 */ /* 0x000fe2000c000000 */
[----:B------:R-:W-:Y:S01]  /*6fe0*/  LOP3.LUT R3, R3, 0x1, RZ, 0xc0, !PT ;  /* 0x0000000103037812 */ /* 0x000fe200078ec0ff */
[----:B------:R-:W-:Y:S04]  /*6ff0*/  UISETP.NE.AND UP0, UPT, UR9, 0x1, UPT ;  /* 0x000000010900788c */ /* 0x000fe8000bf05270 */
[----:B------:R-:W-:Y:S02]  /*7000*/  IMAD.U32 R73, RZ, RZ, UR4 ;  /* 0x00000004ff497e24 */ /* 0x000fe4000f8e00ff */
[----:B------:R-:W-:Y:S01]  /*7010*/  PLOP3.LUT P2, PT, PT, PT, UP0, 0x80, 0x8 ;  /* 0x000000000008781c */ /* 0x000fe20003f4f008 */
[----:B------:R-:W-:Y:S02]  /*7020*/  IMAD R5, RZ, RZ, -UR4 ;  /* 0x80000004ff057e24 */ /* 0x000fe4000f8e02ff */
[----:B------:R-:W-:Y:S02]  /*7030*/  IMAD.U32 R72, RZ, RZ, UR4 ;  /* 0x00000004ff487e24 */ /* 0x000fe4000f8e00ff */
[----:B------:R-:W-:Y:S01]  /*7040*/  IMAD R74, R5, UR12, R74 ;  /* 0x0000000c054a7c24 */ /* 0x000fe2000f8e024a */
[----:B---3--:R-:W-:Y:S04]  /*7050*/  SHF.L.U32 R0, R54, 0x1f, RZ ;  /* 0x0000001f36007819 */ /* 0x008fe800000006ff */
[----:B------:R3:W2:Y:S01]  /*7060*/  SYNCS.PHASECHK.TRANS64.TRYWAIT P0, [R79+URZ+0xe0], R0 ;  /* 0x0000e0004f0075a7 */ /* 0x0006a200080011ff */
[----:B----4-:R-:W-:Y:S01]  /*7070*/  @P6 SEL R81, RZ, 0x1, !P1 ;  /* 0x00000001ff516807 */ /* 0x010fe20004800000 */
[----:B-1----:R-:W-:Y:S07]  /*7080*/  UIMAD.WIDE.U32 UR6, UR4, UR10, URZ ;  /* 0x0000000a040672a5 */ /* 0x002fee000f8e00ff */
[----:B------:R-:W-:Y:S02]  /*7090*/  UMOV UR5, UR7 ;  /* 0x0000000700057c82 */ /* 0x000fe40008000000 */
[----:B------:R-:W-:Y:S06]  /*70a0*/  USHF.R.U32.HI UR5, URZ, UR11, UR5 ;  /* 0x0000000bff057299 */ /* 0x000fec0008011605 */
[----:B------:R-:W-:Y:S02]  /*70b0*/  SEL R73, R73, UR5, !P2 ;  /* 0x0000000549497c07 */ /* 0x000fe4000d000000 */
[----:B------:R-:W-:Y:S03]  /*70c0*/  ISETP.NE.U32.AND P2, PT, R3, 0x1, PT ;  /* 0x000000010300780c */ /* 0x000fe60003f45070 */
[----:B------:R-:W-:Y:S01]  /*70d0*/  IMAD.MOV R4, RZ, RZ, -R73 ;  /* 0x000000ffff047224 */ /* 0x000fe200078e0a49 */
[----:B------:R-:W-:Y:S03]  /*70e0*/  P2R R82, PR, RZ, 0x4 ;  /* 0x00000004ff527803 */ /* 0x000fe60000000000 */
[----:B------:R-:W-:Y:S01]  /*70f0*/  IMAD R72, R4, UR9, R72 ;  /* 0x0000000904487c24 */ /* 0x000fe2000f8e0248 */
[----:B---3--:R-:W-:Y:S06]  /*7100*/  @!P6 BRA `(.L_x_110) ;  /* 0x000000000058e947 */ /* 0x008fec0003800000 */
[----:B------:R-:W-:Y:S01]  /*7110*/  IMAD.MOV.U32 R39, RZ, RZ, RZ ;  /* 0x000000ffff277224 */ /* 0x000fe200078e00ff */
[----:B------:R-:W-:Y:S01]  /*7120*/  ISETP.NE.AND P1, PT, R81, RZ, PT ;  /* 0x000000ff5100720c */ /* 0x000fe20003f25270 */
[----:B------:R-:W-:Y:S01]  /*7130*/  BSSY B0, `(.L_x_111) ;  /* 0x000000c000007945 */ /* 0x000fe20003800000 */
[----:B------:R-:W-:Y:S02]  /*7140*/  CS2R R46, SRZ ;  /* 0x00000000002e7805 */ /* 0x000fe4000001ff00 */
[----:B------:R-:W-:Y:S02]  /*7150*/  CS2R R44, SRZ ;  /* 0x00000000002c7805 */ /* 0x000fe4000001ff00 */
[----:B------:R-:W-:Y:S02]  /*7160*/  CS2R R42, SRZ ;  /* 0x00000000002a7805 */ /* 0x000fe4000001ff00 */
[----:B------:R-:W-:Y:S02]  /*7170*/  CS2R R40, SRZ ;  /* 0x0000000000287805 */ /* 0x000fe4000001ff00 */
[----:B------:R-:W-:Y:S02]  /*7180*/  CS2R R34, SRZ ;  /* 0x0000000000227805 */ /* 0x000fe4000001ff00 */
[----:B------:R-:W-:Y:S02]  /*7190*/  CS2R R32, SRZ ;  /* 0x0000000000207805 */ /* 0x000fe4000001ff00 */
[----:B------:R-:W-:Y:S01]  /*71a0*/  CS2R R36, SRZ ;  /* 0x0000000000247805 */ /* 0x000fe2000001ff00 */
[----:B------:R-:W-:Y:S06]  /*71b0*/  @P1 BRA `(.L_x_112) ;  /* 0x00000000000c1947 */ /* 0x000fec0003800000 */
[----:B------:R-:W-:Y:S04]  /*71c0*/  SHF.L.U32 R3, RZ, 0x1f, RZ ;  /* 0x0000001fff037819 */ /* 0x000fe800000006ff */
[----:B------:R-:W1:Y:S02]  /*71d0*/  SYNCS.PHASECHK.TRANS64.TRYWAIT P1, [UR49+0x80], R3 ;  /* 0x00008003ff0075a7 */ /* 0x000e640008021131 */
[----:B-1----:R-:W-:Y:S05]  /*71e0*/  @!P1 BRA `(.L_x_113) ;  /* 0x0000005800d49947 */ /* 0x002fea0003800000 */
.L_x_112:
[----:B------:R-:W-:Y:S05]  /*71f0*/  BSYNC B0 ;  /* 0x0000000000007941 */ /* 0x000fea0003800000 */
.L_x_111:
[----:B------:R-:W-:Y:S01]  /*7200*/  ISETP.NE.AND P1, PT, R82, RZ, PT ;  /* 0x000000ff5200720c */ /* 0x000fe20003f25270 */
[----:B------:R-:W-:Y:S11]  /*7210*/  HFMA2 R80, -RZ, RZ, 0, 5.9604644775390625e-08 ;  /* 0x00000001ff507431 */ /* 0x000ff600000001ff */
[----:B------:R-:W-:Y:S01]  /*7220*/  @!UPT UIADD3 URZ, UPT, UPT, URZ, URZ, URZ ;  /* 0x000000fffffff290 */ /* 0x000fe2000fffe0ff */
[----:B------:R3:W4:Y:S04]  /*7230*/  @P1 LDS.128 R44, [R55] ;  /* 0x00000000372c1984 */ /* 0x0007280000000c00 */
[----:B------:R3:W1:Y:S04]  /*7240*/  @P1 LDS.128 R40, [R70+0x10] ;  /* 0x0000100046281984 */ /* 0x0006680000000c00 */
[----:B------:R3:W1:Y:S04]  /*7250*/  @P1 LDS.128 R32, [R69+0x20] ;  /* 0x0000200045201984 */ /* 0x0006680000000c00 */
[----:B------:R3:W1:Y:S02]  /*7260*/  @P1 LDS.128 R36, [R78+0x30] ;  /* 0x000030004e241984 */ /* 0x0006640000000c00 */
.L_x_110:
[----:B------:R-:W-:Y:S05]  /*7270*/  BSYNC B1 ;  /* 0x0000000000017941 */ /* 0x000fea0003800000 */
.L_x_109:
[----:B-1----:R-:W-:Y:S04]  /*7280*/  SHF.R.U32.HI R2, RZ, 0x15, R25 ;  /* 0x00000015ff027819 */ /* 0x002fe80000011619 */
[----:B------:R-:W-:Y:S01]  /*7290*/  LOP3.LUT P1, RZ, R2, 0x3, R59, 0x48, !PT ;  /* 0x0000000302ff7812 */ /* 0x000fe2000782483b */
[----:B------:R-:W-:Y:S01]  /*72a0*/  @!UPT UIADD3 URZ, UPT, UPT, URZ, URZ, URZ ;  /* 0x000000fffffff290 */ /* 0x000fe2000fffe0ff */
[----:B--2---:R-:W-:Y:S11]  /*72b0*/  @P0 BRA `(.L_x_114) ;  /* 0x0000000000080947 */ /* 0x004ff60003800000 */
[----:B------:R-:W1:Y:S02]  /*72c0*/  SYNCS.PHASECHK.TRANS64.TRYWAIT P0, [R79+URZ+0xe0], R0 ;  /* 0x0000e0004f0075a7 */ /* 0x000e6400080011ff */
[----:B-1----:R-:W-:Y:S05]  /*72d0*/  @!P0 BRA `(.L_x_115) ;  /* 0x0000005800b08947 */ /* 0x002fea0003800000 */
.L_x_114:
[----:B------:R-:W-:Y:S05]  /*72e0*/  @!P1 BRA `(.L_x_116) ;  /* 0x0000000000409947 */ /* 0x000fea0003800000 */
[----:B------:R-:W2:Y:S01]  /*72f0*/  LDCU.64 UR8, c[0x4][0x70] ;  /* 0x01000e00ff0877ac */ /* 0x000ea20008000a00 */
[----:B------:R-:W-:Y:S01]  /*7300*/  MOV R3, 0x0 ;  /* 0x0000000000037802 */ /* 0x000fe20000000f00 */
[----:B------:R-:W-:Y:S02]  /*7310*/  HFMA2 R12, -RZ, RZ, 0, 5.9604644775390625e-08 ;  /* 0x00000001ff0c7431 */ /* 0x000fe400000001ff */
[----:B------:R-:W-:Y:S02]  /*7320*/  IMAD.MOV.U32 R8, RZ, RZ, 0x192 ;  /* 0x00000192ff087424 */ /* 0x000fe400078e00ff */
[----:B------:R-:W-:Y:S01]  /*7330*/  IMAD.MOV.U32 R13, RZ, RZ, RZ ;  /* 0x000000ffff0d7224 */ /* 0x000fe200078e00ff */
[----:B------:R-:W5:Y:S01]  /*7340*/  LDCU.64 UR6, c[0x4][0x78] ;  /* 0x01000f00ff0677ac */ /* 0x000f620008000a00 */
[----:B------:R-:W1:Y:S01]  /*7350*/  LDC.64 R2, c[0x4][R3] ;  /* 0x0100000003027b82 */ /* 0x000e620000000a00 */
[----:B------:R-:W3:Y:S01]  /*7360*/  LDCU.64 UR4, c[0x4][0x10] ;  /* 0x01000200ff0477ac */ /* 0x000ee20008000a00 */
[----:B--2---:R-:W-:Y:S01]  /*7370*/  MOV R5, UR9 ;  /* 0x0000000900057c02 */ /* 0x004fe20008000f00 */
[----:B------:R-:W-:Y:S01]  /*7380*/  IMAD.U32 R4, RZ, RZ, UR8 ;  /* 0x00000008ff047e24 */ /* 0x000fe2000f8e00ff */
[----:B-----5:R-:W-:Y:S01]  /*7390*/  MOV R7, UR7 ;  /* 0x0000000700077c02 */ /* 0x020fe20008000f00 */
[----:B------:R-:W-:Y:S01]  /*73a0*/  IMAD.U32 R6, RZ, RZ, UR6 ;  /* 0x00000006ff067e24 */ /* 0x000fe2000f8e00ff */
[----:B---3--:R-:W-:Y:S01]  /*73b0*/  MOV R11, UR5 ;  /* 0x00000005000b7c02 */ /* 0x008fe20008000f00 */
[----:B------:R-:W-:Y:S02]  /*73c0*/  IMAD.U32 R10, RZ, RZ, UR4 ;  /* 0x00000004ff0a7e24 */ /* 0x000fe4000f8e00ff */
[----:B------:R-:W-:Y:S07]  /*73d0*/  LEPC R20, `(.L_x_116) ;  /* 0x000000001014794e */ /* 0x000fee0000000000 */
[----:B-1--4-:R-:W-:Y:S05]  /*73e0*/  CALL.ABS.NOINC R2 ;  /* 0x0000000002007343 */ /* 0x012fea0003c00000 */
.L_x_116:
[----:B----4-:R-:W-:Y:S01]  /*73f0*/  LOP3.LUT R20, R44, 0xffffe000, RZ, 0xc0, !PT ;  /* 0xffffe0002c147812 */ /* 0x010fe200078ec0ff */
[----:B------:R-:W-:Y:S05]  /*7400*/  WARPSYNC.ALL ;  /* 0x0000000000007948 */ /* 0x000fea0003800000 */
[----:B------:R-:W-:Y:S01]  /*7410*/  R2UR UR4, R25 ;  /* 0x00000000190472ca */ /* 0x000fe200000e0000 */
[----:B------:R-:W-:Y:S01]  /*7420*/  BSSY.RECONVERGENT B0, `(.L_x_117) ;  /* 0x000005a000007945 */ /* 0x000fe20003800200 */
[----:B------:R-:W-:Y:S11]  /*7430*/  ISETP.NE.AND P0, PT, R57, RZ, PT ;  /* 0x000000ff3900720c */ /* 0x000ff60003f05270 */
[----:B------:R-:W1:Y:S02]  /*7440*/  LDTM.x16 R4, tmem[UR4] ;  /* 0x00000004000479ee */ /* 0x000e640008240000 */
[C---:B-1----:R-:W-:Y:S01]  /*7450*/  FMUL R0, R24.reuse, R4 ;  /* 0x0000000418007220 */ /* 0x042fe20000400000 */
[C---:B------:R-:W-:Y:S01]  /*7460*/  FMUL R2, R24.reuse, R5 ;  /* 0x0000000518027220 */ /* 0x040fe20000400000 */
[C---:B------:R-:W-:Y:S01]  /*7470*/  FMUL R4, R24.reuse, R8 ;  /* 0x0000000818047220 */ /* 0x040fe20000400000 */
[C---:B------:R-:W-:Y:S01]  /*7480*/  FMUL R5, R24.reuse, R9 ;  /* 0x0000000918057220 */ /* 0x040fe20000400000 */
[C---:B------:R-:W-:Y:S01]  /*7490*/  FMUL R8, R24.reuse, R12 ;  /* 0x0000000c18087220 */ /* 0x040fe20000400000 */
[C---:B------:R-:W-:Y:S01]  /*74a0*/  FMUL R9, R24.reuse, R13 ;  /* 0x0000000d18097220 */ /* 0x040fe20000400000 */
[C---:B------:R-:W-:Y:S01]  /*74b0*/  FMUL R12, R24.reuse, R16 ;  /* 0x00000010180c7220 */ /* 0x040fe20000400000 */
[----:B------:R-:W-:Y:S01]  /*74c0*/  LOP3.LUT R16, R45, 0xffffe000, RZ, 0xc0, !PT ;  /* 0xffffe0002d107812 */ /* 0x000fe200078ec0ff */
[----:B------:R-:W-:Y:S01]  /*74d0*/  FMUL R13, R24, R17 ;  /* 0x00000011180d7220 */ /* 0x000fe20000400000 */
[----:B------:R-:W-:Y:S01]  /*74e0*/  LOP3.LUT R17, R46, 0xffffe000, RZ, 0xc0, !PT ;  /* 0xffffe0002e117812 */ /* 0x000fe200078ec0ff */
[----:B------:R-:W-:Y:S01]  /*74f0*/  FFMA R28, R27, R20, R0 ;  /* 0x000000141b1c7223 */ /* 0x000fe20000000000 */
[----:B------:R-:W-:Y:S01]  /*7500*/  LOP3.LUT R0, R47, 0xffffe000, RZ, 0xc0, !PT ;  /* 0xffffe0002f007812 */ /* 0x000fe200078ec0ff */
[C---:B------:R-:W-:Y:S01]  /*7510*/  FMUL R3, R24.reuse, R6 ;  /* 0x0000000618037220 */ /* 0x040fe20000400000 */
[C---:B------:R-:W-:Y:S01]  /*7520*/  FMUL R6, R24.reuse, R10 ;  /* 0x0000000a18067220 */ /* 0x040fe20000400000 */
[C---:B------:R-:W-:Y:S01]  /*7530*/  FMUL R7, R24.reuse, R7 ;  /* 0x0000000718077220 */ /* 0x040fe20000400000 */
[----:B------:R-:W-:Y:S01]  /*7540*/  F2FP.TF32.F32.PACK_B R28, R28 ;  /* 0x0000001cff1c723e */ /* 0x000fe200024050ff */
[C---:B------:R-:W-:Y:S01]  /*7550*/  FMUL R10, R24.reuse, R14 ;  /* 0x0000000e180a7220 */ /* 0x040fe20000400000 */
[----:B------:R-:W-:Y:S01]  /*7560*/  FMUL R14, R24, R18 ;  /* 0x00000012180e7220 */ /* 0x000fe20000400000 */
[----:B------:R-:W-:Y:S01]  /*7570*/  LOP3.LUT R18, R40, 0xffffe000, RZ, 0xc0, !PT ;  /* 0xffffe00028127812 */ /* 0x000fe200078ec0ff */
[----:B------:R-:W-:Y:S01]  /*7580*/  FFMA R29, R27, R16, R2 ;  /* 0x000000101b1d7223 */ /* 0x000fe20000000002 */
[----:B------:R-:W-:Y:S01]  /*7590*/  LOP3.LUT R2, R41, 0xffffe000, RZ, 0xc0, !PT ;  /* 0xffffe00029027812 */ /* 0x000fe200078ec0ff */
[----:B------:R-:W-:Y:S01]  /*75a0*/  FFMA R30, R27, R17, R3 ;  /* 0x000000111b1e7223 */ /* 0x000fe20000000003 */
[----:B------:R-:W-:Y:S01]  /*75b0*/  LOP3.LUT R3, R43, 0xffffe000, RZ, 0xc0, !PT ;  /* 0xffffe0002b037812 */ /* 0x000fe200078ec0ff */
[C---:B------:R-:W-:Y:S01]  /*75c0*/  FFMA R31, R27.reuse, R0, R7 ;  /* 0x000000001b1f7223 */ /* 0x040fe20000000007 */
[----:B------:R-:W-:Y:S01]  /*75d0*/  LOP3.LUT R0, R42, 0xffffe000, RZ, 0xc0, !PT ;  /* 0xffffe0002a007812 */ /* 0x000fe200078ec0ff */
[C---:B------:R-:W-:Y:S01]  /*75e0*/  FFMA R4, R27.reuse, R18, R4 ;  /* 0x000000121b047223 */ /* 0x040fe20000000004 */
[----:B------:R-:W-:Y:S01]  /*75f0*/  F2FP.TF32.F32.PACK_B R29, R29 ;  /* 0x0000001dff1d723e */ /* 0x000fe200024050ff */
[C---:B------:R-:W-:Y:S01]  /*7600*/  FFMA R5, R27.reuse, R2, R5 ;  /* 0x000000021b057223 */ /* 0x040fe20000000005 */
[----:B------:R-:W-:Y:S01]  /*7610*/  FMUL R11, R24, R11 ;  /* 0x0000000b180b7220 */ /* 0x000fe20000400000 */
[----:B------:R-:W-:Y:S01]  /*7620*/  F2FP.TF32.F32.PACK_B R30, R30 ;  /* 0x0000001eff1e723e */ /* 0x000fe200024050ff */
[C---:B------:R-:W-:Y:S01]  /*7630*/  FFMA R6, R27.reuse, R0, R6 ;  /* 0x000000001b067223 */ /* 0x040fe20000000006 */
[----:B------:R-:W-:Y:S01]  /*7640*/  F2FP.TF32.F32.PACK_B R31, R31 ;  /* 0x0000001fff1f723e */ /* 0x000fe200024050ff */
[----:B------:R-:W-:Y:S01]  /*7650*/  FFMA R7, R27, R3, R11 ;  /* 0x000000031b077223 */ /* 0x000fe2000000000b */
[----:B------:R-:W-:Y:S01]  /*7660*/  LOP3.LUT R2, R32, 0xffffe000, RZ, 0xc0, !PT ;  /* 0xffffe00020027812 */ /* 0x000fe200078ec0ff */
[----:B------:R-:W-:Y:S01]  /*7670*/  FMUL R15, R24, R15 ;  /* 0x0000000f180f7220 */ /* 0x000fe20000400000 */
[----:B------:R-:W-:Y:S01]  /*7680*/  LOP3.LUT R16, R33, 0xffffe000, RZ, 0xc0, !PT ;  /* 0xffffe00021107812 */ /* 0x000fe200078ec0ff */
[----:B------:R1:W-:Y:S01]  /*7690*/  STS.128 [R55], R28 ;  /* 0x0000001c37007388 */ /* 0x0003e20000000c00 */
[----:B------:R-:W-:Y:S01]  /*76a0*/  LOP3.LUT R0, R34, 0xffffe000, RZ, 0xc0, !PT ;  /* 0xffffe00022007812 */ /* 0x000fe200078ec0ff */
[----:B------:R-:W-:Y:S01]  /*76b0*/  FFMA R8, R27, R2, R8 ;  /* 0x000000021b087223 */ /* 0x000fe20000000008 */
[----:B------:R-:W-:Y:S01]  /*76c0*/  LOP3.LUT R2, R35, 0xffffe000, RZ, 0xc0, !PT ;  /* 0xffffe00023027812 */ /* 0x000fe200078ec0ff */
[C---:B------:R-:W-:Y:S01]  /*76d0*/  FFMA R9, R27.reuse, R16, R9 ;  /* 0x000000101b097223 */ /* 0x040fe20000000009 */
[----:B------:R-:W-:Y:S01]  /*76e0*/  F2FP.TF32.F32.PACK_B R4, R4 ;  /* 0x00000004ff04723e */ /* 0x000fe200024050ff */
[C---:B------:R-:W-:Y:S01]  /*76f0*/  FFMA R10, R27.reuse, R0, R10 ;  /* 0x000000001b0a7223 */ /* 0x040fe2000000000a */
[----:B------:R-:W-:Y:S01]  /*7700*/  F2FP.TF32.F32.PACK_B R5, R5 ;  /* 0x00000005ff05723e */ /* 0x000fe200024050ff */
[----:B------:R-:W-:Y:S01]  /*7710*/  FFMA R11, R27, R2, R15 ;  /* 0x000000021b0b7223 */ /* 0x000fe2000000000f */
[----:B------:R-:W-:Y:S01]  /*7720*/  F2FP.TF32.F32.PACK_B R6, R6 ;  /* 0x00000006ff06723e */ /* 0x000fe200024050ff */
[----:B------:R-:W-:Y:S01]  /*7730*/  FMUL R19, R24, R19 ;  /* 0x0000001318137220 */ /* 0x000fe20000400000 */
[----:B------:R-:W-:Y:S02]  /*7740*/  F2FP.TF32.F32.PACK_B R7, R7 ;  /* 0x00000007ff07723e */ /* 0x000fe400024050ff */
[----:B------:R-:W-:Y:S02]  /*7750*/  LOP3.LUT R3, R36, 0xffffe000, RZ, 0xc0, !PT ;  /* 0xffffe00024037812 */ /* 0x000fe400078ec0ff */
[----:B------:R-:W-:Y:S01]  /*7760*/  LOP3.LUT R0, R37, 0xffffe000, RZ, 0xc0, !PT ;  /* 0xffffe00025007812 */ /* 0x000fe200078ec0ff */
[----:B------:R1:W-:Y:S01]  /*7770*/  STS.128 [R70+0x10], R4 ;  /* 0x0000100446007388 */ /* 0x0003e20000000c00 */
        /* <DEDUP_REMOVED lines=8> */
[----:B------:R-:W-:Y:S02]  /*7800*/  F2FP.TF32.F32.PACK_B R10, R10 ;  /* 0x0000000aff0a723e */ /* 0x000fe400024050ff */
[----:B------:R-:W-:Y:S02]  /*7810*/  F2FP.TF32.F32.PACK_B R11, R11 ;  /* 0x0000000bff0b723e */ /* 0x000fe400024050ff */
[----:B------:R-:W-:Y:S02]  /*7820*/  F2FP.TF32.F32.PACK_B R12, R12 ;  /* 0x0000000cff0c723e */ /* 0x000fe400024050ff */
[----:B------:R-:W-:Y:S01]  /*7830*/  F2FP.TF32.F32.PACK_B R13, R13 ;  /* 0x0000000dff0d723e */ /* 0x000fe200024050ff */
[----:B------:R1:W-:Y:S01]  /*7840*/  STS.128 [R69+0x20], R8 ;  /* 0x0000200845007388 */ /* 0x0003e20000000c00 */
[----:B------:R-:W-:Y:S02]  /*7850*/  F2FP.TF32.F32.PACK_B R14, R14 ;  /* 0x0000000eff0e723e */ /* 0x000fe400024050ff */
[----:B------:R-:W-:Y:S05]  /*7860*/  F2FP.TF32.F32.PACK_B R15, R15 ;  /* 0x0000000fff0f723e */ /* 0x000fea00024050ff */
[----:B------:R1:W-:Y:S01]  /*7870*/  STS.128 [R78+0x30], R12 ;  /* 0x0000300c4e007388 */ /* 0x0003e20000000c00 */
[----:B------:R-:W-:Y:S01]  /*7880*/  @!PT LDS RZ, [RZ] ;  /* 0x00000000fffff984 */ /* 0x000fe20000000800 */
[----:B------:R-:W-:Y:S01]  /*7890*/  @!PT LDS RZ, [RZ] ;  /* 0x00000000fffff984 */ /* 0x000fe20000000800 */
[----:B------:R-:W-:Y:S01]  /*78a0*/  @!PT LDS RZ, [RZ] ;  /* 0x00000000fffff984 */ /* 0x000fe20000000800 */
[----:B------:R-:W-:Y:S01]  /*78b0*/  @!PT LDS RZ, [RZ] ;  /* 0x00000000fffff984 */ /* 0x000fe20000000800 */
[----:B------:R2:W-:Y:S07]  /*78c0*/  MEMBAR.ALL.CTA ;  /* 0x0000000000007992 */ /* 0x0005ee0000008000 */
[----:B--2---:R-:W2:Y:S02]  /*78d0*/  FENCE.VIEW.ASYNC.S ;  /* 0x00000000000073c6 */ /* 0x004ea40000000000 */
[----:B--2---:R-:W-:Y:S06]  /*78e0*/  BAR.SYNC.DEFER_BLOCKING 0x1, 0x80 ;  /* 0x0042000000007b1d */ /* 0x004fec0000010000 */
[----:B------:R-:W-:Y:S05]  /*78f0*/  @P0 BRA `(.L_x_118) ;  /* 0x0000000000300947 */ /* 0x000fea0003800000 */
[----:B------:R-:W-:Y:S01]  /*7900*/  UIADD3 UR4, UPT, UPT, UR49, 0x200, URZ ;  /* 0x0000020031047890 */ /* 0x000fe2000fffe0ff */
[----:B------:R-:W-:Y:S02]  /*7910*/  R2UR UR42, R74 ;  /* 0x000000004a2a72ca */ /* 0x000fe400000e0000 */
[----:B------:R-:W-:Y:S02]  /*7920*/  R2UR UR43, R72 ;  /* 0x00000000482b72ca */ /* 0x000fe400000e0000 */
[----:B------:R-:W-:Y:S01]  /*7930*/  R2UR UR44, R73 ;  /* 0x00000000492c72ca */ /* 0x000fe200000e0000 */
[----:B------:R-:W-:Y:S01]  /*7940*/  IMAD.U32 R52, RZ, RZ, UR4 ;  /* 0x00000004ff347e24 */ /* 0x000fe2000f8e00ff */
[----:B------:R-:W-:Y:S04]  /*7950*/  UIADD3 UR4, UP0, UPT, UR54, 0x680, URZ ;  /* 0x0000068036047890 */ /* 0x000fe8000ff1e0ff */
[----:B------:R-:W-:Y:S01]  /*7960*/  R2UR UR40, R52 ;  /* 0x00000000342872ca */ /* 0x000fe200000e0000 */
[----:B------:R-:W-:Y:S11]  /*7970*/  UIADD3.X UR5, UPT, UPT, URZ, UR55, URZ, UP0, !UPT ;  /* 0x00000037ff057290 */ /* 0x000ff600087fe4ff */
[----:B------:R-:W-:Y:S01]  /*7980*/  @!UPT UIADD3 URZ, UPT, UPT, URZ, URZ, URZ ;  /* 0x000000fffffff290 */ /* 0x000fe2000fffe0ff */
[----:B------:R2:W-:Y:S01]  /*7990*/  UTMASTG.4D.IM2COL [UR40], [UR4] ;  /* 0x00000028040073b5 */ /* 0x0005e20008058000 */
[----:B------:R0:W-:Y:S01]  /*79a0*/  UTMACMDFLUSH ;  /* 0x00000000000079b7 */ /* 0x0001e20000000000 */
[----:B--2---:R-:W-:Y:S04]  /*79b0*/  DEPBAR.LE SB0, 0x1 ;  /* 0x000080400000791a */ /* 0x004fe80000000000 */
.L_x_118:
[----:B------:R-:W-:Y:S05]  /*79c0*/  BSYNC.RECONVERGENT B0 ;  /* 0x0000000000007941 */ /* 0x000fea0003800200 */
.L_x_117:
[----:B------:R-:W-:Y:S01]  /*79d0*/  BAR.SYNC.DEFER_BLOCKING 0x1, 0x80 ;  /* 0x0042000000007b1d */ /* 0x000fe20000010000 */
[----:B------:R-:W-:Y:S01]  /*79e0*/  ISETP.NE.AND P1, PT, R77, RZ, PT ;  /* 0x000000ff4d00720c */ /* 0x000fe20003f25270 */
[----:B------:R-:W-:Y:S01]  /*79f0*/  UISETP.NE.AND UP0, UPT, UR53, URZ, UPT ;  /* 0x000000ff3500728c */ /* 0x000fe2000bf05270 */
[----:B------:R-:W-:Y:S11]  /*7a00*/  LEA R2, R80, UR49, 0x3 ;  /* 0x0000003150027c11 */ /* 0x000ff6000f8e18ff */
[----:B-1----:R-:W-:Y:S01]  /*7a10*/  @P1 SHF.L.U32 R4, RZ, 0x1f, RZ ;  /* 0x0000001fff041819 */ /* 0x002fe200000006ff */
[----:B------:R-:W-:Y:S06]  /*7a20*/  BRA.U !UP0, `(.L_x_119) ;  /* 0x0000000108247547 */ /* 0x000fec000b800000 */
[----:B------:R-:W1:Y:S01]  /*7a30*/  S2R R0, SR_CgaCtaId ;  /* 0x0000000000007919 */ /* 0x000e620000008800 */
[----:B------:R-:W-:Y:S01]  /*7a40*/  IMAD.U32 R3, RZ, RZ, UR50 ;  /* 0x00000032ff037e24 */ /* 0x000fe2000f8e00ff */
[----:B------:R-:W-:Y:S04]  /*7a50*/  UIADD3 UR4, UPT, UPT, UR50, 0x1, URZ ;  /* 0x0000000132047890 */ /* 0x000fe8000fffe0ff */
[----:B------:R-:W-:Y:S01]  /*7a60*/  @P1 LEA R3, R3, UR49, 0x3 ;  /* 0x0000003103031c11 */ /* 0x000fe2000f8e18ff */
[----:B------:R-:W-:Y:S04]  /*7a70*/  UISETP.NE.AND UP0, UPT, UR4, 0x4, UPT ;  /* 0x000000040400788c */ /* 0x000fe8000bf05270 */
[----:B------:R-:W-:Y:S01]  /*7a80*/  @P1 VIADD R3, R3, 0xa0 ;  /* 0x000000a003031836 */ /* 0x000fe20000000000 */
[----:B------:R-:W-:Y:S04]  /*7a90*/  USEL UR50, UR4, URZ, UP0 ;  /* 0x000000ff04327287 */ /* 0x000fe80008000000 */
[----:B-1----:R-:W-:Y:S04]  /*7aa0*/  @P1 PRMT R0, R0, 0x654, R3 ;  /* 0x0000065400001816 */ /* 0x002fe80000000003 */
[----:B------:R1:W-:Y:S04]  /*7ab0*/  @P1 SYNCS.ARRIVE.TRANS64.RED.A1T0 RZ, [R0+URZ], RZ ;  /* 0x000000ff00ff19a7 */ /* 0x0003e800081004ff */
.L_x_119:
[----:B------:R-:W2:Y:S01]  /*7ac0*/  @P1 SYNCS.PHASECHK.TRANS64.TRYWAIT P0, [R2+URZ+0x80], R4 ;  /* 0x00008004020015a7 */ /* 0x000ea200080011ff */
[----:B------:R-:W-:Y:S01]  /*7ad0*/  BSSY B1, `(.L_x_120) ;  /* 0x0000016000017945 */ /* 0x000fe20003800000 */
[----:B--2---:R-:W-:Y:S03]  /*7ae0*/  @P1 SEL R81, RZ, 0x1, !P0 ;  /* 0x00000001ff511807 */ /* 0x004fe60004000000 */
[----:B------:R-:W-:Y:S05]  /*7af0*/  @!P1 BRA `(.L_x_121) ;  /* 0x00000000004c9947 */ /* 0x000fea0003800000 */
[----:B------:R-:W-:Y:S01]  /*7b00*/  ISETP.NE.AND P0, PT, R81, RZ, PT ;  /* 0x000000ff5100720c */ /* 0x000fe20003f05270 */
[----:B------:R-:W-:Y:S01]  /*7b10*/  BSSY B0, `(.L_x_122) ;  /* 0x000000b000007945 */ /* 0x000fe20003800000 */
[----:B------:R-:W-:Y:S11]  /*7b20*/  ISETP.NE.AND P1, PT, R82, RZ, PT ;  /* 0x000000ff5200720c */ /* 0x000ff60003f25270 */
[----:B------:R-:W-:Y:S02]  /*7b30*/  @!UPT UIADD3 URZ, UPT, UPT, URZ, URZ, URZ ;  /* 0x000000fffffff290 */ /* 0x000fe4000fffe0ff */
[C---:B------:R-:W-:Y:S01]  /*7b40*/  @P1 IMAD R6, R80.reuse, 0x2000, R55 ;  /* 0x0000200050061824 */ /* 0x040fe200078e0237 */
[C---:B------:R-:W-:Y:S01]  /*7b50*/  @P1 LEA R4, R80.reuse, R69, 0xd ;  /* 0x0000004550041211 */ /* 0x040fe200078e68ff */
[C---:B------:R-:W-:Y:S02]  /*7b60*/  @P1 IMAD R5, R80.reuse, 0x2000, R70 ;  /* 0x0000200050051824 */ /* 0x040fe400078e0246 */
[----:B------:R-:W-:Y:S01]  /*7b70*/  @P1 IMAD R3, R80, 0x2000, R78 ;  /* 0x0000200050031824 */ /* 0x000fe200078e024e */
[----:B------:R-:W-:Y:S06]  /*7b80*/  @P0 BRA `(.L_x_123) ;  /* 0x00000000000c0947 */ /* 0x000fec0003800000 */
[----:B-1----:R-:W-:Y:S04]  /*7b90*/  SHF.L.U32 R0, RZ, 0x1f, RZ ;  /* 0x0000001fff007819 */ /* 0x002fe800000006ff */
[----:B------:R-:W1:Y:S02]  /*7ba0*/  SYNCS.PHASECHK.TRANS64.TRYWAIT P0, [R2+URZ+0x80], R0 ;  /* 0x00008000020075a7 */ /* 0x000e6400080011ff */
[----:B-1----:R-:W-:Y:S05]  /*7bb0*/  @!P0 BRA `(.L_x_124) ;  /* 0x00000050008c8947 */ /* 0x002fea0003800000 */
.L_x_123:
[----:B------:R-:W-:Y:S05]  /*7bc0*/  BSYNC B0 ;  /* 0x0000000000007941 */ /* 0x000fea0003800000 */
.L_x_122:
[----:B------:R-:W-:Y:S02]  /*7bd0*/  ISETP.NE.AND P0, PT, R82, RZ, PT ;  /* 0x000000ff5200720c */ /* 0x000fe40003f05270 */
[----:B------:R-:W-:Y:S11]  /*7be0*/  IADD3 R80, PT, PT, R80, 0x1, RZ ;  /* 0x0000000150507810 */ /* 0x000ff60007ffe0ff */
[----:B------:R2:W4:Y:S04]  /*7bf0*/  @P0 LDS.128 R44, [R6] ;  /* 0x00000000062c0984 */ /* 0x0005280000000c00 */
[----:B------:R2:W1:Y:S04]  /*7c00*/  @P0 LDS.128 R40, [R5+0x10] ;  /* 0x0000100005280984 */ /* 0x0004680000000c00 */
[----:B------:R2:W1:Y:S04]  /*7c10*/  @P0 LDS.128 R32, [R4+0x20] ;  /* 0x0000200004200984 */ /* 0x0004680000000c00 */
[----:B------:R2:W1:Y:S02]  /*7c20*/  @P0 LDS.128 R36, [R3+0x30] ;  /* 0x0000300003240984 */ /* 0x0004640000000c00 */
.L_x_121:
[----:B------:R-:W-:Y:S05]  /*7c30*/  BSYNC B1 ;  /* 0x0000000000017941 */ /* 0x000fea0003800000 */
.L_x_120:
[----:B-1----:R-:W-:Y:S05]  /*7c40*/  VIADD R0, R25, 0x10 ;  /* 0x0000001019007836 */ /* 0x002fea0000000000 */
[----:B------:R-:W-:Y:S04]  /*7c50*/  SHF.R.U32.HI R0, RZ, 0x15, R0 ;  /* 0x00000015ff007819 */ /* 0x000fe80000011600 */
[----:B------:R-:W-:Y:S11]  /*7c60*/  LOP3.LUT P0, RZ, R0, 0x3, R59, 0x48, !PT ;  /* 0x0000000300ff7812 */ /* 0x000ff6000780483b */
[----:B------:R-:W-:Y:S02]  /*7c70*/  @!UPT UIADD3 URZ, UPT, UPT, URZ, URZ, URZ ;  /* 0x000000fffffff290 */ /* 0x000fe4000fffe0ff */
[----:B------:R-:W-:Y:S05]  /*7c80*/  @!P0 BRA `(.L_x_125) ;  /* 0x0000000000408947 */ /* 0x000fea0003800000 */
[----:B------:R-:W1:Y:S01]  /*7c90*/  LDCU.64 UR8, c[0x4][0x70] ;  /* 0x01000e00ff0877ac */ /* 0x000e620008000a00 */
[----:B--2---:R-:W-:Y:S01]  /*7ca0*/  MOV R3, 0x0 ;  /* 0x0000000000037802 */ /* 0x004fe20000000f00 */
[----:B------:R-:W-:Y:S02]  /*7cb0*/  HFMA2 R12, -RZ, RZ, 0, 5.9604644775390625e-08 ;  /* 0x00000001ff0c7431 */ /* 0x000fe400000001ff */
[----:B------:R-:W-:Y:S02]  /*7cc0*/  IMAD.MOV.U32 R8, RZ, RZ, 0x192 ;  /* 0x00000192ff087424 */ /* 0x000fe400078e00ff */
[----:B------:R-:W-:Y:S01]  /*7cd0*/  IMAD.MOV.U32 R13, RZ, RZ, RZ ;  /* 0x000000ffff0d7224 */ /* 0x000fe200078e00ff */
[----:B------:R-:W2:Y:S01]  /*7ce0*/  LDCU.64 UR6, c[0x4][0x78] ;  /* 0x01000f00ff0677ac */ /* 0x000ea20008000a00 */
[----:B------:R-:W3:Y:S01]  /*7cf0*/  LDC.64 R2, c[0x4][R3] ;  /* 0x0100000003027b82 */ /* 0x000ee20000000a00 */
[----:B------:R-:W5:Y:S01]  /*7d00*/  LDCU.64 UR4, c[0x4][0x10] ;  /* 0x01000200ff0477ac */ /* 0x000f620008000a00 */
[----:B-1----:R-:W-:Y:S01]  /*7d10*/  MOV R5, UR9 ;  /* 0x0000000900057c02 */ /* 0x002fe20008000f00 */
[----:B------:R-:W-:Y:S01]  /*7d20*/  IMAD.U32 R4, RZ, RZ, UR8 ;  /* 0x00000008ff047e24 */ /* 0x000fe2000f8e00ff */
[----:B--2---:R-:W-:Y:S01]  /*7d30*/  MOV R7, UR7 ;  /* 0x0000000700077c02 */ /* 0x004fe20008000f00 */
[----:B------:R-:W-:Y:S01]  /*7d40*/  IMAD.U32 R6, RZ, RZ, UR6 ;  /* 0x00000006ff067e24 */ /* 0x000fe2000f8e00ff */
[----:B-----5:R-:W-:Y:S01]  /*7d50*/  MOV R11, UR5 ;  /* 0x00000005000b7c02 */ /* 0x020fe20008000f00 */
[----:B------:R-:W-:Y:S02]  /*7d60*/  IMAD.U32 R10, RZ, RZ, UR4 ;  /* 0x00000004ff0a7e24 */ /* 0x000fe4000f8e00ff */
[----:B------:R-:W-:Y:S07]  /*7d70*/  LEPC R20, `(.L_x_125) ;  /* 0x000000001014794e */ /* 0x000fee0000000000 */
[----:B---34-:R-:W-:Y:S05]  /*7d80*/  CALL.ABS.NOINC R2 ;  /* 0x0000000002007343 */ /* 0x018fea0003c00000 */
.L_x_125:
[----:B--2-4-:R-:W-:Y:S01]  /*7d90*/  LOP3.LUT R3, R44, 0xffffe000, RZ, 0xc0, !PT ;  /* 0xffffe0002c037812 */ /* 0x014fe200078ec0ff */
[----:B------:R-:W-:Y:S05]  /*7da0*/  WARPSYNC.ALL ;  /* 0x0000000000007948 */ /* 0x000fea0003800000 */
[----:B------:R-:W-:Y:S01]  /*7db0*/  R2UR UR4, R25 ;  /* 0x00000000190472ca */ /* 0x000fe200000e0000 */
[----:B------:R-:W1:Y:S01]  /*7dc0*/  S2R R83, SR_CgaCtaId ;  /* 0x0000000000537919 */ /* 0x000e620000008800 */
[----:B------:R-:W-:Y:S01]  /*7dd0*/  LOP3.LUT R20, R40, 0xffffe000, RZ, 0xc0, !PT ;  /* 0xffffe00028147812 */ /* 0x000fe200078ec0ff */
[----:B------:R-:W-:Y:S01]  /*7de0*/  BSSY.RECONVERGENT B0, `(.L_x_126) ;  /* 0x000005e000007945 */ /* 0x000fe20003800200 */
[----:B------:R-:W-:Y:S02]  /*7df0*/  ISETP.NE.AND P6, PT, R77, RZ, PT ;  /* 0x000000ff4d00720c */ /* 0x000fe40003fc5270 */
[----:B------:R-:W-:Y:S07]  /*7e00*/  ISETP.NE.AND P0, PT, R57, RZ, PT ;  /* 0x000000ff3900720c */ /* 0x000fee0003f05270 */
[----:B------:R-:W2:Y:S02]  /*7e10*/  LDTM.x16 R4, tmem[UR4+0x10] ;  /* 0x00001004000479ee */ /* 0x000ea40008240000 */
[C---:B--2---:R-:W-:Y:S01]  /*7e20*/  FMUL R0, R24.reuse, R4 ;  /* 0x0000000418007220 */ /* 0x044fe20000400000 */
[----:B------:R-:W-:Y:S01]  /*7e30*/  LOP3.LUT R4, R45, 0xffffe000, RZ, 0xc0, !PT ;  /* 0xffffe0002d047812 */ /* 0x000fe200078ec0ff */
[C---:B------:R-:W-:Y:S01]  /*7e40*/  FMUL R2, R24.reuse, R5 ;  /* 0x0000000518027220 */ /* 0x040fe20000400000 */
[----:B------:R-:W-:Y:S01]  /*7e50*/  FMUL R5, R24, R12 ;  /* 0x0000000c18057220 */ /* 0x000fe20000400000 */
[C---:B------:R-:W-:Y:S01]  /*7e60*/  FFMA R28, R27.reuse, R3, R0 ;  /* 0x000000031b1c7223 */ /* 0x040fe20000000000 */
[----:B------:R-:W-:Y:S01]  /*7e70*/  LOP3.LUT R3, R46, 0xffffe000, RZ, 0xc0, !PT ;  /* 0xffffe0002e037812 */ /* 0x000fe200078ec0ff */
[----:B------:R-:W-:Y:S01]  /*7e80*/  FFMA R29, R27, R4, R2 ;  /* 0x000000041b1d7223 */ /* 0x000fe20000000002 */
[----:B------:R-:W-:Y:S01]  /*7e90*/  LOP3.LUT R4, R47, 0xffffe000, RZ, 0xc0, !PT ;  /* 0xffffe0002f047812 */ /* 0x000fe200078ec0ff */
[C---:B------:R-:W-:Y:S01]  /*7ea0*/  FMUL R0, R24.reuse, R6 ;  /* 0x0000000618007220 */ /* 0x040fe20000400000 */
[----:B------:R-:W-:Y:S01]  /*7eb0*/  F2FP.TF32.F32.PACK_B R28, R28 ;  /* 0x0000001cff1c723e */ /* 0x000fe200024050ff */
[C---:B------:R-:W-:Y:S01]  /*7ec0*/  FMUL R2, R24.reuse, R7 ;  /* 0x0000000718027220 */ /* 0x040fe20000400000 */
[----:B------:R-:W-:Y:S01]  /*7ed0*/  F2FP.TF32.F32.PACK_B R29, R29 ;  /* 0x0000001dff1d723e */ /* 0x000fe200024050ff */
[C---:B------:R-:W-:Y:S01]  /*7ee0*/  FFMA R30, R27.reuse, R3, R0 ;  /* 0x000000031b1e7223 */ /* 0x040fe20000000000 */
[C---:B------:R-:W-:Y:S01]  /*7ef0*/  FMUL R0, R24.reuse, R8 ;  /* 0x0000000818007220 */ /* 0x040fe20000400000 */
[----:B------:R-:W-:Y:S01]  /*7f00*/  FFMA R31, R27, R4, R2 ;  /* 0x000000041b1f7223 */ /* 0x000fe20000000002 */
[C---:B------:R-:W-:Y:S01]  /*7f10*/  FMUL R6, R24.reuse, R13 ;  /* 0x0000000d18067220 */ /* 0x040fe20000400000 */
[----:B------:R-:W-:Y:S01]  /*7f20*/  LOP3.LUT R13, R41, 0xffffe000, RZ, 0xc0, !PT ;  /* 0xffffe000290d7812 */ /* 0x000fe200078ec0ff */
[C---:B------:R-:W-:Y:S01]  /*7f30*/  FMUL R2, R24.reuse, R9 ;  /* 0x0000000918027220 */ /* 0x040fe20000400000 */
[----:B------:R-:W-:Y:S01]  /*7f40*/  F2FP.TF32.F32.PACK_B R30, R30 ;  /* 0x0000001eff1e723e */ /* 0x000fe200024050ff */
[----:B------:R-:W-:Y:S01]  /*7f50*/  FMUL R9, R24, R16 ;  /* 0x0000001018097220 */ /* 0x000fe20000400000 */
[----:B------:R-:W-:Y:S01]  /*7f60*/  F2FP.TF32.F32.PACK_B R31, R31 ;  /* 0x0000001fff1f723e */ /* 0x000fe200024050ff */
[----:B------:R-:W-:Y:S01]  /*7f70*/  FFMA R16, R27, R20, R0 ;  /* 0x000000141b107223 */ /* 0x000fe20000000000 */
[----:B------:R-:W-:Y:S01]  /*7f80*/  LOP3.LUT R0, R42, 0xffffe000, RZ, 0xc0, !PT ;  /* 0xffffe0002a007812 */ /* 0x000fe200078ec0ff */
[C---:B------:R-:W-:Y:S01]  /*7f90*/  FMUL R3, R24.reuse, R10 ;  /* 0x0000000a18037220 */ /* 0x040fe20000400000 */
[C---:B------:R-:W-:Y:S01]  /*7fa0*/  FMUL R7, R24.reuse, R14 ;  /* 0x0000000e18077220 */ /* 0x040fe20000400000 */
[----:B------:R-:W-:Y:S01]  /*7fb0*/  LOP3.LUT R14, R43, 0xffffe000, RZ, 0xc0, !PT ;  /* 0xffffe0002b0e7812 */ /* 0x000fe200078ec0ff */
[----:B------:R-:W-:Y:S01]  /*7fc0*/  FMUL R10, R24, R17 ;  /* 0x00000011180a7220 */ /* 0x000fe20000400000 */
[----:B------:R-:W-:Y:S01]  /*7fd0*/  F2FP.TF32.F32.PACK_B R16, R16 ;  /* 0x00000010ff10723e */ /* 0x000fe200024050ff */
[----:B------:R-:W-:Y:S01]  /*7fe0*/  FFMA R17, R27, R13, R2 ;  /* 0x0000000d1b117223 */ /* 0x000fe20000000002 */
[----:B------:R-:W-:Y:S01]  /*7ff0*/  LOP3.LUT R2, R32, 0xffffe000, RZ, 0xc0, !PT ;  /* 0xffffe00020027812 */ /* 0x000fe200078ec0ff */
[----:B------:R-:W-:Y:S01]  /*8000*/  STS.128 [R55+0x2000], R28 ;  /* 0x0020001c37007388 */ /* 0x000fe20000000c00 */
[----:B------:R-:W-:Y:S01]  /*8010*/  LOP3.LUT R13, R39, 0xffffe000, RZ, 0xc0, !PT ;  /* 0xffffe000270d7812 */ /* 0x000fe200078ec0ff */
[C---:B------:R-:W-:Y:S01]  /*8020*/  FMUL R4, R24.reuse, R11 ;  /* 0x0000000b18047220 */ /* 0x040fe20000400000 */
[----:B------:R-:W-:Y:S01]  /*8030*/  F2FP.TF32.F32.PACK_B R17, R17 ;  /* 0x00000011ff11723e */ /* 0x000fe200024050ff */
[C---:B------:R-:W-:Y:S01]  /*8040*/  FMUL R11, R24.reuse, R18 ;  /* 0x00000012180b7220 */ /* 0x040fe20000400000 */
[----:B------:R-:W-:Y:S01]  /*8050*/  FFMA R18, R27, R0, R3 ;  /* 0x000000001b127223 */ /* 0x000fe20000000003 */
[----:B------:R-:W-:Y:S01]  /*8060*/  LOP3.LUT R0, R33, 0xffffe000, RZ, 0xc0, !PT ;  /* 0xffffe00021007812 */ /* 0x000fe200078ec0ff */
[----:B------:R-:W-:Y:S01]  /*8070*/  FMUL R12, R24, R19 ;  /* 0x00000013180c7220 */ /* 0x000fe20000400000 */
[----:B------:R-:W-:Y:S01]  /*8080*/  LOP3.LUT R3, R34, 0xffffe000, RZ, 0xc0, !PT ;  /* 0xffffe00022037812 */ /* 0x000fe200078ec0ff */
[C---:B------:R-:W-:Y:S01]  /*8090*/  FFMA R19, R27.reuse, R14, R4 ;  /* 0x0000000e1b137223 */ /* 0x040fe20000000004 */
[----:B------:R-:W-:Y:S01]  /*80a0*/  FFMA R4, R27, R2, R5 ;  /* 0x000000021b047223 */ /* 0x000fe20000000005 */
[----:B------:R-:W-:Y:S01]  /*80b0*/  LOP3.LUT R2, R35, 0xffffe000, RZ, 0xc0, !PT ;  /* 0xffffe00023027812 */ /* 0x000fe200078ec0ff */
[----:B------:R-:W-:Y:S01]  /*80c0*/  FMUL R8, R24, R15 ;  /* 0x0000000f18087220 */ /* 0x000fe20000400000 */
[----:B------:R-:W-:Y:S01]  /*80d0*/  F2FP.TF32.F32.PACK_B R18, R18 ;  /* 0x00000012ff12723e */ /* 0x000fe200024050ff */
[C---:B------:R-:W-:Y:S01]  /*80e0*/  FFMA R5, R27.reuse, R0, R6 ;  /* 0x000000001b057223 */ /* 0x040fe20000000006 */
[----:B------:R-:W-:Y:S01]  /*80f0*/  F2FP.TF32.F32.PACK_B R19, R19 ;  /* 0x00000013ff13723e */ /* 0x000fe200024050ff */
[C---:B------:R-:W-:Y:S01]  /*8100*/  FFMA R6, R27.reuse, R3, R7 ;  /* 0x000000031b067223 */ /* 0x040fe20000000007 */
[----:B------:R-:W-:Y:S01]  /*8110*/  FFMA R7, R27, R2, R8 ;  /* 0x000000021b077223 */ /* 0x000fe20000000008 */
[----:B------:R-:W-:Y:S02]  /*8120*/  LOP3.LUT R0, R36, 0xffffe000, RZ, 0xc0, !PT ;  /* 0xffffe00024007812 */ /* 0x000fe400078ec0ff */
[----:B------:R-:W-:Y:S01]  /*8130*/  STS.128 [R70+0x2010], R16 ;  /* 0x0020101046007388 */ /* 0x000fe20000000c00 */
[----:B------:R-:W-:Y:S02]  /*8140*/  LOP3.LUT R2, R37, 0xffffe000, RZ, 0xc0, !PT ;  /* 0xffffe00025027812 */ /* 0x000fe400078ec0ff */
[----:B------:R-:W-:Y:S01]  /*8150*/  LOP3.LUT R3, R38, 0xffffe000, RZ, 0xc0, !PT ;  /* 0xffffe00026037812 */ /* 0x000fe200078ec0ff */
[C---:B------:R-:W-:Y:S01]  /*8160*/  FFMA R8, R27.reuse, R0, R9 ;  /* 0x000000001b087223 */ /* 0x040fe20000000009 */
[----:B------:R-:W-:Y:S01]  /*8170*/  F2FP.TF32.F32.PACK_B R4, R4 ;  /* 0x00000004ff04723e */ /* 0x000fe200024050ff */
[C---:B------:R-:W-:Y:S01]  /*8180*/  FFMA R9, R27.reuse, R2, R10 ;  /* 0x000000021b097223 */ /* 0x040fe2000000000a */
[----:B------:R-:W-:Y:S01]  /*8190*/  F2FP.TF32.F32.PACK_B R5, R5 ;  /* 0x00000005ff05723e */ /* 0x000fe200024050ff */
[C---:B------:R-:W-:Y:S01]  /*81a0*/  FFMA R10, R27.reuse, R3, R11 ;  /* 0x000000031b0a7223 */ /* 0x040fe2000000000b */
[----:B------:R-:W-:Y:S01]  /*81b0*/  F2FP.TF32.F32.PACK_B R6, R6 ;  /* 0x00000006ff06723e */ /* 0x000fe200024050ff */
[----:B------:R-:W-:Y:S01]  /*81c0*/  FFMA R11, R27, R13, R12 ;  /* 0x0000000d1b0b7223 */ /* 0x000fe2000000000c */
[----:B------:R-:W-:Y:S01]  /*81d0*/  F2FP.TF32.F32.PACK_B R7, R7 ;  /* 0x00000007ff07723e */ /* 0x000fe200024050ff */
[----:B------:R-:W-:Y:S01]  /*81e0*/  IMAD.U32 R0, RZ, RZ, UR50 ;  /* 0x00000032ff007e24 */ /* 0x000fe2000f8e00ff */
[----:B------:R-:W-:Y:S02]  /*81f0*/  F2FP.TF32.F32.PACK_B R8, R8 ;  /* 0x00000008ff08723e */ /* 0x000fe400024050ff */
[----:B------:R-:W-:Y:S01]  /*8200*/  F2FP.TF32.F32.PACK_B R9, R9 ;  /* 0x00000009ff09723e */ /* 0x000fe200024050ff */
[----:B------:R2:W-:Y:S01]  /*8210*/  STS.128 [R69+0x2020], R4 ;  /* 0x0020200445007388 */ /* 0x0005e20000000c00 */
[----:B------:R-:W-:Y:S02]  /*8220*/  F2FP.TF32.F32.PACK_B R10, R10 ;  /* 0x0000000aff0a723e */ /* 0x000fe400024050ff */
[----:B------:R-:W-:Y:S02]  /*8230*/  F2FP.TF32.F32.PACK_B R11, R11 ;  /* 0x0000000bff0b723e */ /* 0x000fe400024050ff */
[----:B------:R-:W-:Y:S02]  /*8240*/  @P6 LEA R0, R0, UR49, 0x3 ;  /* 0x0000003100006c11 */ /* 0x000fe4000f8e18ff */
[----:B------:R-:W-:Y:S01]  /*8250*/  @P6 SHF.L.U32 R2, RZ, 0x1f, RZ ;  /* 0x0000001fff026819 */ /* 0x000fe200000006ff */
[----:B------:R4:W-:Y:S02]  /*8260*/  STS.128 [R78+0x2030], R8 ;  /* 0x002030084e007388 */ /* 0x0009e40000000c00 */
[----:B------:R-:W-:Y:S05]  /*8270*/  @P6 VIADD R0, R0, 0xa0 ;  /* 0x000000a000006836 */ /* 0x000fea0000000000 */
[----:B-1----:R-:W-:Y:S01]  /*8280*/  @P6 PRMT R0, R83, 0x654, R0 ;  /* 0x0000065453006816 */ /* 0x002fe20000000000 */
[----:B------:R-:W-:Y:S01]  /*8290*/  @!PT LDS RZ, [RZ] ;  /* 0x00000000fffff984 */ /* 0x000fe20000000800 */
[----:B------:R-:W-:Y:S01]  /*82a0*/  @!PT LDS RZ, [RZ] ;  /* 0x00000000fffff984 */ /* 0x000fe20000000800 */
[----:B------:R-:W-:Y:S01]  /*82b0*/  @!PT LDS RZ, [RZ] ;  /* 0x00000000fffff984 */ /* 0x000fe20000000800 */
[----:B------:R-:W-:Y:S01]  /*82c0*/  @!PT LDS RZ, [RZ] ;  /* 0x00000000fffff984 */ /* 0x000fe20000000800 */
[----:B------:R1:W-:Y:S06]  /*82d0*/  MEMBAR.ALL.CTA ;  /* 0x0000000000007992 */ /* 0x0003ec0000008000 */
[----:B-1----:R-:W1:Y:S01]  /*82e0*/  FENCE.VIEW.ASYNC.S ;  /* 0x00000000000073c6 */ /* 0x002e620000000000 */
[----:B--2---:R-:W-:Y:S01]  /*82f0*/  LEA R6, R80, UR49, 0x3 ;  /* 0x0000003150067c11 */ /* 0x004fe2000f8e18ff */
[----:B-1----:R-:W-:Y:S06]  /*8300*/  BAR.SYNC.DEFER_BLOCKING 0x1, 0x80 ;  /* 0x0042000000007b1d */ /* 0x002fec0000010000 */
[----:B------:R-:W-:Y:S05]  /*8310*/  @P0 BRA `(.L_x_127) ;  /* 0x0000000000280947 */ /* 0x000fea0003800000 */
[----:B------:R-:W-:Y:S01]  /*8320*/  R2UR UR10, R74 ;  /* 0x000000004a0a72ca */ /* 0x000fe200000e0000 */
[----:B------:R-:W-:Y:S01]  /*8330*/  UIADD3 UR4, UP0, UPT, UR54, 0x680, URZ ;  /* 0x0000068036047890 */ /* 0x000fe2000ff1e0ff */
[----:B------:R-:W-:Y:S01]  /*8340*/  R2UR UR11, R72 ;  /* 0x00000000480b72ca */ /* 0x000fe200000e0000 */
[----:B------:R-:W-:Y:S01]  /*8350*/  UIADD3 UR9, UPT, UPT, UR41, 0x10, URZ ;  /* 0x0000001029097890 */ /* 0x000fe2000fffe0ff */
[----:B------:R-:W-:Y:S01]  /*8360*/  R2UR UR12, R73 ;  /* 0x00000000490c72ca */ /* 0x000fe200000e0000 */
[----:B------:R-:W-:Y:S02]  /*8370*/  UIADD3 UR8, UPT, UPT, UR49, 0x2200, URZ ;  /* 0x0000220031087890 */ /* 0x000fe4000fffe0ff */
[----:B------:R-:W-:Y:S10]  /*8380*/  UIADD3.X UR5, UPT, UPT, URZ, UR55, URZ, UP0, !UPT ;  /* 0x00000037ff057290 */ /* 0x000ff400087fe4ff */
[----:B------:R1:W-:Y:S01]  /*8390*/  UTMASTG.4D.IM2COL [UR8], [UR4] ;  /* 0x00000008040073b5 */ /* 0x0003e20008058000 */
[----:B------:R0:W-:Y:S01]  /*83a0*/  UTMACMDFLUSH ;  /* 0x00000000000079b7 */ /* 0x0001e20000000000 */
[----:B-1----:R-:W-:Y:S04]  /*83b0*/  DEPBAR.LE SB0, 0x1 ;  /* 0x000080400000791a */ /* 0x002fe80000000000 */
.L_x_127:
[----:B------:R-:W-:Y:S05]  /*83c0*/  BSYNC.RECONVERGENT B0 ;  /* 0x0000000000007941 */ /* 0x000fea0003800200 */
.L_x_126:
[----:B------:R-:W-:Y:S01]  /*83d0*/  BAR.SYNC.DEFER_BLOCKING 0x1, 0x80 ;  /* 0x0042000000007b1d */ /* 0x000fe20000010000 */
[----:B------:R-:W-:Y:S04]  /*83e0*/  UIADD3 UR4, UPT, UPT, UR50, 0x1, URZ ;  /* 0x0000000132047890 */ /* 0x000fe8000fffe0ff */
[----:B------:R-:W-:Y:S04]  /*83f0*/  UISETP.NE.AND UP0, UPT, UR4, 0x4, UPT ;  /* 0x000000040400788c */ /* 0x000fe8000bf05270 */
[----:B------:R-:W-:Y:S01]  /*8400*/  USEL UR42, UR4, URZ, UP0 ;  /* 0x000000ff042a7287 */ /* 0x000fe20008000000 */
[----:B------:R1:W-:Y:S01]  /*8410*/  @P6 SYNCS.ARRIVE.TRANS64.RED.A1T0 RZ, [R0+URZ], RZ ;  /* 0x000000ff00ff69a7 */ /* 0x0003e200081004ff */
[----:B------:R-:W-:Y:S01]  /*8420*/  BSSY B1, `(.L_x_128) ;  /* 0x0000017000017945 */ /* 0x000fe20003800000 */
[----:B------:R-:W2:Y:S02]  /*8430*/  @P6 SYNCS.PHASECHK.TRANS64.TRYWAIT P0, [R6+URZ+0x80], R2 ;  /* 0x00008002060065a7 */ /* 0x000ea400080011ff */
[----:B--2---:R-:W-:Y:S01]  /*8440*/  @P6 SEL R81, RZ, 0x1, !P0 ;  /* 0x00000001ff516807 */ /* 0x004fe20004000000 */
[----:B-1----:R-:W-:Y:S06]  /*8450*/  @!P6 BRA `(.L_x_129) ;  /* 0x00000000004ce947 */ /* 0x002fec0003800000 */
        /* <DEDUP_REMOVED lines=9> */
[----:B------:R-:W-:Y:S04]  /*84f0*/  SHF.L.U32 R5, RZ, 0x1f, RZ ;  /* 0x0000001fff057819 */ /* 0x000fe800000006ff */
[----:B------:R-:W1:Y:S02]  /*8500*/  SYNCS.PHASECHK.TRANS64.TRYWAIT P0, [R6+URZ+0x80], R5 ;  /* 0x00008005060075a7 */ /* 0x000e6400080011ff */
[----:B-1----:R-:W-:Y:S05]  /*8510*/  @!P0 BRA `(.L_x_132) ;  /* 0x0000004800488947 */ /* 0x002fea0003800000 */
.L_x_131:
[----:B------:R-:W-:Y:S05]  /*8520*/  BSYNC B0 ;  /* 0x0000000000007941 */ /* 0x000fea0003800000 */
.L_x_130:
[----:B------:R-:W-:Y:S02]  /*8530*/  ISETP.NE.AND P0, PT, R82, RZ, PT ;  /* 0x000000ff5200720c */ /* 0x000fe40003f05270 */
[----:B------:R-:W-:Y:S11]  /*8540*/  IADD3 R80, PT, PT, R80, 0x1, RZ ;  /* 0x0000000150507810 */ /* 0x000ff60007ffe0ff */
[----:B------:R2:W1:Y:S04]  /*8550*/  @P0 LDS.128 R44, [R4] ;  /* 0x00000000042c0984 */ /* 0x0004680000000c00 */
[----:B------:R2:W1:Y:S04]  /*8560*/  @P0 LDS.128 R40, [R3+0x10] ;  /* 0x0000100003280984 */ /* 0x0004680000000c00 */
[----:B------:R2:W1:Y:S04]  /*8570*/  @P0 LDS.128 R32, [R2+0x20] ;  /* 0x0000200002200984 */ /* 0x0004680000000c00 */
[----:B------:R2:W1:Y:S02]  /*8580*/  @P0 LDS.128 R36, [R0+0x30] ;  /* 0x0000300000240984 */ /* 0x0004640000000c00 */
.L_x_129:
[----:B------:R-:W-:Y:S05]  /*8590*/  BSYNC B1 ;  /* 0x0000000000017941 */ /* 0x000fea0003800000 */
.L_x_128:
[----:B--2---:R-:W-:Y:S05]  /*85a0*/  VIADD R0, R25, 0x20 ;  /* 0x0000002019007836 */ /* 0x004fea0000000000 */
[----:B------:R-:W-:Y:S04]  /*85b0*/  SHF.R.U32.HI R0, RZ, 0x15, R0 ;  /* 0x00000015ff007819 */ /* 0x000fe80000011600 */
[----:B------:R-:W-:Y:S11]  /*85c0*/  LOP3.LUT P0, RZ, R0, 0x3, R59, 0x48, !PT ;  /* 0x0000000300ff7812 */ /* 0x000ff6000780483b */
[----:B------:R-:W-:Y:S02]  /*85d0*/  @!UPT UIADD3 URZ, UPT, UPT, URZ, URZ, URZ ;  /* 0x000000fffffff290 */ /* 0x000fe4000fffe0ff */
[----:B------:R-:W-:Y:S05]  /*85e0*/  @!P0 BRA `(.L_x_133) ;  /* 0x0000000000408947 */ /* 0x000fea0003800000 */
[----:B------:R-:W1:Y:S01]  /*85f0*/  LDCU.64 UR8, c[0x4][0x70] ;  /* 0x01000e00ff0877ac */ /* 0x000e620008000a00 */
[----:B------:R-:W-:Y:S01]  /*8600*/  MOV R3, 0x0 ;  /* 0x0000000000037802 */ /* 0x000fe20000000f00 */
[----:B------:R-:W-:Y:S02]  /*8610*/  HFMA2 R12, -RZ, RZ, 0, 5.9604644775390625e-08 ;  /* 0x00000001ff0c7431 */ /* 0x000fe400000001ff */
[----:B----4-:R-:W-:Y:S02]  /*8620*/  IMAD.MOV.U32 R8, RZ, RZ, 0x192 ;  /* 0x00000192ff087424 */ /* 0x010fe400078e00ff */
[----:B------:R-:W-:Y:S01]  /*8630*/  IMAD.MOV.U32 R13, RZ, RZ, RZ ;  /* 0x000000ffff0d7224 */ /* 0x000fe200078e00ff */
[----:B------:R-:W2:Y:S01]  /*8640*/  LDCU.64 UR6, c[0x4][0x78] ;  /* 0x01000f00ff0677ac */ /* 0x000ea20008000a00 */
[----:B------:R-:W4:Y:S01]  /*8650*/  LDC.64 R2, c[0x4][R3] ;  /* 0x0100000003027b82 */ /* 0x000f220000000a00 */
        /* <DEDUP_REMOVED lines=9> */
.L_x_133:
[----:B-1----:R-:W-:Y:S01]  /*86f0*/  LOP3.LUT R3, R44, 0xffffe000, RZ, 0xc0, !PT ;  /* 0xffffe0002c037812 */ /* 0x002fe200078ec0ff */
[----:B------:R-:W-:Y:S05]  /*8700*/  WARPSYNC.ALL ;  /* 0x0000000000007948 */ /* 0x000fea0003800000 */
[----:B------:R-:W-:Y:S01]  /*8710*/  R2UR UR4, R25 ;  /* 0x00000000190472ca */ /* 0x000fe200000e0000 */
[----:B------:R-:W-:Y:S01]  /*8720*/  BSSY.RECONVERGENT B0, `(.L_x_134) ;  /* 0x000005f000007945 */ /* 0x000fe20003800200 */
[----:B------:R-:W-:Y:S02]  /*8730*/  LOP3.LUT R20, R40, 0xffffe000, RZ, 0xc0, !PT ;  /* 0xffffe00028147812 */ /* 0x000fe400078ec0ff */
[----:B------:R-:W-:Y:S02]  /*8740*/  LOP3.LUT R21, R41, 0xffffe000, RZ, 0xc0, !PT ;  /* 0xffffe00029157812 */ /* 0x000fe400078ec0ff */
[----:B------:R-:W-:Y:S02]  /*8750*/  LOP3.LUT R26, R42, 0xffffe000, RZ, 0xc0, !PT ;  /* 0xffffe0002a1a7812 */ /* 0x000fe400078ec0ff */
[----:B------:R-:W-:Y:S02]  /*8760*/  ISETP.NE.AND P6, PT, R77, RZ, PT ;  /* 0x000000ff4d00720c */ /* 0x000fe40003fc5270 */
[----:B------:R-:W-:Y:S03]  /*8770*/  ISETP.NE.AND P0, PT, R57, RZ, PT ;  /* 0x000000ff3900720c */ /* 0x000fe60003f05270 */
[----:B----4-:R-:W1:Y:S02]  /*8780*/  LDTM.x16 R4, tmem[UR4+0x20] ;  /* 0x00002004000479ee */ /* 0x010e640008240000 */
[C---:B-1----:R-:W-:Y:S01]  /*8790*/  FMUL R0, R24.reuse, R4 ;  /* 0x0000000418007220 */ /* 0x042fe20000400000 */
        /* <DEDUP_REMOVED lines=13> */
[C---:B------:R-:W-:Y:S01]  /*8870*/  FFMA R31, R27.reuse, R4, R2 ;  /* 0x000000041b1f7223 */ /* 0x040fe20000000002 */
[C---:B------:R-:W-:Y:S01]  /*8880*/  FMUL R2, R24.reuse, R9 ;  /* 0x0000000918027220 */ /* 0x040fe20000400000 */
[C---:B------:R-:W-:Y:S01]  /*8890*/  FMUL R9, R24.reuse, R16 ;  /* 0x0000001018097220 */ /* 0x040fe20000400000 */
[----:B------:R-:W-:Y:S01]  /*88a0*/  F2FP.TF32.F32.PACK_B R30, R30 ;  /* 0x0000001eff1e723e */ /* 0x000fe200024050ff */
[----:B------:R-:W-:Y:S01]  /*88b0*/  FFMA R16, R27, R20, R0 ;  /* 0x000000141b107223 */ /* 0x000fe20000000000 */
[----:B------:R-:W-:Y:S01]  /*88c0*/  LOP3.LUT R0, R43, 0xffffe000, RZ, 0xc0, !PT ;  /* 0xffffe0002b007812 */ /* 0x000fe200078ec0ff */
[C---:B------:R-:W-:Y:S01]  /*88d0*/  FMUL R3, R24.reuse, R10 ;  /* 0x0000000a18037220 */ /* 0x040fe20000400000 */
[----:B------:R-:W-:Y:S01]  /*88e0*/  F2FP.TF32.F32.PACK_B R31, R31 ;  /* 0x0000001fff1f723e */ /* 0x000fe200024050ff */
[C---:B------:R-:W-:Y:S01]  /*88f0*/  FMUL R4, R24.reuse, R11 ;  /* 0x0000000b18047220 */ /* 0x040fe20000400000 */
[----:B------:R-:W-:Y:S01]  /*8900*/  F2FP.TF32.F32.PACK_B R16, R16 ;  /* 0x00000010ff10723e */ /* 0x000fe200024050ff */
[----:B------:R-:W-:Y:S01]  /*8910*/  FMUL R10, R24, R17 ;  /* 0x00000011180a7220 */ /* 0x000fe20000400000 */
[C---:B------:R-:W-:Y:S01]  /*8920*/  FFMA R17, R27.reuse, R21, R2 ;  /* 0x000000151b117223 */ /* 0x040fe20000000002 */
[----:B------:R-:W-:Y:S01]  /*8930*/  LOP3.LUT R2, R32, 0xffffe000, RZ, 0xc0, !PT ;  /* 0xffffe00020027812 */ /* 0x000fe200078ec0ff */
[----:B------:R1:W-:Y:S01]  /*8940*/  STS.128 [R55+0x4000], R28 ;  /* 0x0040001c37007388 */ /* 0x0003e20000000c00 */
[C---:B------:R-:W-:Y:S01]  /*8950*/  FMUL R11, R24.reuse, R18 ;  /* 0x00000012180b7220 */ /* 0x040fe20000400000 */
[----:B------:R-:W-:Y:S01]  /*8960*/  FFMA R18, R27, R26, R3 ;  /* 0x0000001a1b127223 */ /* 0x000fe20000000003 */
[----:B------:R-:W-:Y:S01]  /*8970*/  LOP3.LUT R3, R33, 0xffffe000, RZ, 0xc0, !PT ;  /* 0xffffe00021037812 */ /* 0x000fe200078ec0ff */
[C---:B------:R-:W-:Y:S01]  /*8980*/  FMUL R12, R24.reuse, R19 ;  /* 0x00000013180c7220 */ /* 0x040fe20000400000 */
[----:B------:R-:W-:Y:S01]  /*8990*/  F2FP.TF32.F32.PACK_B R17, R17 ;  /* 0x00000011ff11723e */ /* 0x000fe200024050ff */
[----:B------:R-:W-:Y:S01]  /*89a0*/  FFMA R19, R27, R0, R4 ;  /* 0x000000001b137223 */ /* 0x000fe20000000004 */
[----:B------:R-:W-:Y:S01]  /*89b0*/  F2FP.TF32.F32.PACK_B R18, R18 ;  /* 0x00000012ff12723e */ /* 0x000fe200024050ff */
[----:B------:R-:W-:Y:S01]  /*89c0*/  FMUL R6, R24, R13 ;  /* 0x0000000d18067220 */ /* 0x000fe20000400000 */
[----:B------:R-:W-:Y:S01]  /*89d0*/  LOP3.LUT R13, R34, 0xffffe000, RZ, 0xc0, !PT ;  /* 0xffffe000220d7812 */ /* 0x000fe200078ec0ff */
[C---:B------:R-:W-:Y:S01]  /*89e0*/  FMUL R7, R24.reuse, R14 ;  /* 0x0000000e18077220 */ /* 0x040fe20000400000 */
[----:B------:R-:W-:Y:S01]  /*89f0*/  LOP3.LUT R14, R35, 0xffffe000, RZ, 0xc0, !PT ;  /* 0xffffe000230e7812 */ /* 0x000fe200078ec0ff */
[----:B------:R-:W-:Y:S01]  /*8a00*/  FMUL R8, R24, R15 ;  /* 0x0000000f18087220 */ /* 0x000fe20000400000 */
[----:B------:R-:W-:Y:S01]  /*8a10*/  F2FP.TF32.F32.PACK_B R19, R19 ;  /* 0x00000013ff13723e */ /* 0x000fe200024050ff */
[C---:B------:R-:W-:Y:S01]  /*8a20*/  FFMA R4, R27.reuse, R2, R5 ;  /* 0x000000021b047223 */ /* 0x040fe20000000005 */
[C---:B------:R-:W-:Y:S01]  /*8a30*/  FFMA R5, R27.reuse, R3, R6 ;  /* 0x000000031b057223 */ /* 0x040fe20000000006 */
[C---:B------:R-:W-:Y:S01]  /*8a40*/  FFMA R6, R27.reuse, R13, R7 ;  /* 0x0000000d1b067223 */ /* 0x040fe20000000007 */
[----:B------:R-:W-:Y:S01]  /*8a50*/  FFMA R7, R27, R14, R8 ;  /* 0x0000000e1b077223 */ /* 0x000fe20000000008 */
[----:B------:R1:W-:Y:S01]  /*8a60*/  STS.128 [R70+0x4010], R16 ;  /* 0x0040101046007388 */ /* 0x0003e20000000c00 */
[----:B------:R-:W-:Y:S01]  /*8a70*/  LOP3.LUT R0, R36, 0xffffe000, RZ, 0xc0, !PT ;  /* 0xffffe00024007812 */ /* 0x000fe200078ec0ff */
[----:B------:R-:W-:Y:S01]  /*8a80*/  IMAD.U32 R14, RZ, RZ, UR42 ;  /* 0x0000002aff0e7e24 */ /* 0x000fe2000f8e00ff */
[----:B------:R-:W-:Y:S02]  /*8a90*/  LOP3.LUT R2, R37, 0xffffe000, RZ, 0xc0, !PT ;  /* 0xffffe00025027812 */ /* 0x000fe400078ec0ff */
        /* <DEDUP_REMOVED lines=14> */
[----:B------:R-:W-:Y:S02]  /*8b80*/  F2FP.TF32.F32.PACK_B R11, R11 ;  /* 0x0000000bff0b723e */ /* 0x000fe400024050ff */
[----:B------:R-:W-:Y:S02]  /*8b90*/  @P6 LEA R14, R14, UR49, 0x3 ;  /* 0x000000310e0e6c11 */ /* 0x000fe4000f8e18ff */
[----:B------:R-:W-:Y:S01]  /*8ba0*/  LEA R0, R80, UR49, 0x3 ;  /* 0x0000003150007c11 */ /* 0x000fe2000f8e18ff */
[----:B------:R1:W-:Y:S01]  /*8bb0*/  STS.128 [R78+0x4030], R8 ;  /* 0x004030084e007388 */ /* 0x0003e20000000c00 */
[----:B------:R-:W-:Y:S01]  /*8bc0*/  @P6 SHF.L.U32 R2, RZ, 0x1f, RZ ;  /* 0x0000001fff026819 */ /* 0x000fe200000006ff */
[----:B------:R-:W-:Y:S05]  /*8bd0*/  @P6 VIADD R14, R14, 0xa0 ;  /* 0x000000a00e0e6836 */ /* 0x000fea0000000000 */
[----:B------:R-:W-:Y:S01]  /*8be0*/  @P6 PRMT R14, R83, 0x654, R14 ;  /* 0x00000654530e6816 */ /* 0x000fe2000000000e */
[----:B------:R-:W-:Y:S01]  /*8bf0*/  @!PT LDS RZ, [RZ] ;  /* 0x00000000fffff984 */ /* 0x000fe20000000800 */
[----:B------:R-:W-:Y:S01]  /*8c00*/  @!PT LDS RZ, [RZ] ;  /* 0x00000000fffff984 */ /* 0x000fe20000000800 */
[----:B------:R-:W-:Y:S01]  /*8c10*/  @!PT LDS RZ, [RZ] ;  /* 0x00000000fffff984 */ /* 0x000fe20000000800 */
[----:B------:R-:W-:Y:S01]  /*8c20*/  @!PT LDS RZ, [RZ] ;  /* 0x00000000fffff984 */ /* 0x000fe20000000800 */
[----:B------:R2:W-:Y:S06]  /*8c30*/  MEMBAR.ALL.CTA ;  /* 0x0000000000007992 */ /* 0x0005ec0000008000 */
[----:B--2---:R-:W2:Y:S02]  /*8c40*/  FENCE.VIEW.ASYNC.S ;  /* 0x00000000000073c6 */ /* 0x004ea40000000000 */
[----:B--2---:R-:W-:Y:S06]  /*8c50*/  BAR.SYNC.DEFER_BLOCKING 0x1, 0x80 ;  /* 0x0042000000007b1d */ /* 0x004fec0000010000 */
        /* <DEDUP_REMOVED lines=10> */
[----:B--2---:R-:W-:Y:S04]  /*8d00*/  DEPBAR.LE SB0, 0x1 ;  /* 0x000080400000791a */ /* 0x004fe80000000000 */
.L_x_135:
[----:B------:R-:W-:Y:S05]  /*8d10*/  BSYNC.RECONVERGENT B0 ;  /* 0x0000000000007941 */ /* 0x000fea0003800200 */
.L_x_134:
[----:B------:R-:W-:Y:S01]  /*8d20*/  BAR.SYNC.DEFER_BLOCKING 0x1, 0x80 ;  /* 0x0042000000007b1d */ /* 0x000fe20000010000 */
[----:B------:R-:W-:Y:S01]  /*8d30*/  UIADD3 UR4, UPT, UPT, UR42, 0x1, URZ ;  /* 0x000000012a047890 */ /* 0x000fe2000fffe0ff */
[----:B------:R-:W-:Y:S03]  /*8d40*/  MOV R84, RZ ;  /* 0x000000ff00547202 */ /* 0x000fe60000000f00 */
[----:B------:R-:W-:Y:S04]  /*8d50*/  UISETP.NE.AND UP0, UPT, UR4, 0x4, UPT ;  /* 0x000000040400788c */ /* 0x000fe8000bf05270 */
[----:B------:R-:W-:Y:S01]  /*8d60*/  USEL UR40, UR4, URZ, UP0 ;  /* 0x000000ff04287287 */ /* 0x000fe20008000000 */
[----:B------:R2:W-:Y:S01]  /*8d70*/  @P6 SYNCS.ARRIVE.TRANS64.RED.A1T0 RZ, [R14+URZ], RZ ;  /* 0x000000ff0eff69a7 */ /* 0x0005e200081004ff */
[----:B------:R-:W-:Y:S01]  /*8d80*/  BSSY B1, `(.L_x_136) ;  /* 0x000001b000017945 */ /* 0x000fe20003800000 */
[----:B------:R-:W4:Y:S02]  /*8d90*/  @P6 SYNCS.PHASECHK.TRANS64.TRYWAIT P0, [R0+URZ+0x80], R2 ;  /* 0x00008002000065a7 */ /* 0x000f2400080011ff */
[----:B----4-:R-:W-:Y:S01]  /*8da0*/  @P6 SEL R81, RZ, 0x1, !P0 ;  /* 0x00000001ff516807 */ /* 0x010fe20004000000 */
[----:B--2---:R-:W-:Y:S06]  /*8db0*/  @!P6 BRA `(.L_x_137) ;  /* 0x00000000005ce947 */ /* 0x004fec0003800000 */
[----:B------:R-:W-:Y:S01]  /*8dc0*/  ISETP.NE.AND P0, PT, R81, RZ, PT ;  /* 0x000000ff5100720c */ /* 0x000fe20003f05270 */
[----:B------:R-:W-:Y:S01]  /*8dd0*/  BSSY B0, `(.L_x_138) ;  /* 0x000000b000007945 */ /* 0x000fe20003800000 */
[----:B------:R-:W-:Y:S11]  /*8de0*/  ISETP.NE.AND P1, PT, R82, RZ, PT ;  /* 0x000000ff5200720c */ /* 0x000ff60003f25270 */
[----:B------:R-:W-:Y:S02]  /*8df0*/  @!UPT UIADD3 URZ, UPT, UPT, URZ, URZ, URZ ;  /* 0x000000fffffff290 */ /* 0x000fe4000fffe0ff */
[C---:B-1----:R-:W-:Y:S01]  /*8e00*/  @P1 IMAD R5, R80.reuse, 0x2000, R55 ;  /* 0x0000200050051824 */ /* 0x042fe200078e0237 */
[C---:B------:R-:W-:Y:S01]  /*8e10*/  @P1 LEA R3, R80.reuse, R69, 0xd ;  /* 0x0000004550031211 */ /* 0x040fe200078e68ff */
[C---:B------:R-:W-:Y:S02]  /*8e20*/  @P1 IMAD R4, R80.reuse, 0x2000, R70 ;  /* 0x0000200050041824 */ /* 0x040fe400078e0246 */
[----:B------:R-:W-:Y:S01]  /*8e30*/  @P1 IMAD R2, R80, 0x2000, R78 ;  /* 0x0000200050021824 */ /* 0x000fe200078e024e */
[----:B------:R-:W-:Y:S06]  /*8e40*/  @P0 BRA `(.L_x_139) ;  /* 0x00000000000c0947 */ /* 0x000fec0003800000 */
[----:B------:R-:W-:Y:S04]  /*8e50*/  SHF.L.U32 R6, RZ, 0x1f, RZ ;  /* 0x0000001fff067819 */ /* 0x000fe800000006ff */
[----:B------:R-:W1:Y:S02]  /*8e60*/  SYNCS.PHASECHK.TRANS64.TRYWAIT P0, [R0+URZ+0x80], R6 ;  /* 0x00008006000075a7 */ /* 0x000e6400080011ff */
[----:B-1----:R-:W-:Y:S05]  /*8e70*/  @!P0 BRA `(.L_x_140) ;  /* 0x0000004000048947 */ /* 0x002fea0003800000 */
.L_x_139:
[----:B------:R-:W-:Y:S05]  /*8e80*/  BSYNC B0 ;  /* 0x0000000000007941 */ /* 0x000fea0003800000 */
.L_x_138:
[----:B------:R-:W-:Y:S01]  /*8e90*/  ISETP.NE.AND P0, PT, R82, RZ, PT ;  /* 0x000000ff5200720c */ /* 0x000fe20003f05270 */
[----:B------:R-:W-:Y:S11]  /*8ea0*/  VIADD R80, R80, 0x1 ;  /* 0x0000000150507836 */ /* 0x000ff60000000000 */
[----:B------:R-:W-:Y:S01]  /*8eb0*/  @!UPT UIADD3 URZ, UPT, UPT, URZ, URZ, URZ ;  /* 0x000000fffffff290 */ /* 0x000fe2000fffe0ff */
[----:B------:R2:W4:Y:S04]  /*8ec0*/  @P0 LDS.128 R44, [R5] ;  /* 0x00000000052c0984 */ /* 0x0005280000000c00 */
[----:B------:R2:W1:Y:S04]  /*8ed0*/  @P0 LDS.128 R40, [R4+0x10] ;  /* 0x0000100004280984 */ /* 0x0004680000000c00 */
[----:B------:R2:W1:Y:S04]  /*8ee0*/  @P0 LDS.128 R32, [R3+0x20] ;  /* 0x0000200003200984 */ /* 0x0004680000000c00 */
[----:B------:R2:W1:Y:S01]  /*8ef0*/  @P0 LDS.128 R36, [R2+0x30] ;  /* 0x0000300002240984 */ /* 0x0004620000000c00 */
[C---:B------:R-:W-:Y:S04]  /*8f00*/  ISETP.NE.AND P0, PT, R80.reuse, 0x4, PT ;  /* 0x000000045000780c */ /* 0x040fe80003f05270 */
[----:B------:R-:W-:Y:S02]  /*8f10*/  SEL R80, R80, RZ, P0 ;  /* 0x000000ff50507207 */ /* 0x000fe40000000000 */
[----:B------:R-:W-:Y:S02]  /*8f20*/  SEL R84, RZ, 0x1, P0 ;  /* 0x00000001ff547807 */ /* 0x000fe40000000000 */
.L_x_137:
[----:B------:R-:W-:Y:S05]  /*8f30*/  BSYNC B1 ;  /* 0x0000000000017941 */ /* 0x000fea0003800000 */
.L_x_136:
        /* <DEDUP_REMOVED lines=21> */
.L_x_141:
[----:B--2-4-:R-:W-:Y:S01]  /*9090*/  LOP3.LUT R3, R44, 0xffffe000, RZ, 0xc0, !PT ;  /* 0xffffe0002c037812 */ /* 0x014fe200078ec0ff */
        /* <DEDUP_REMOVED lines=8> */
[----:B------:R-:W1:Y:S02]  /*9120*/  LDTM.x16 R4, tmem[UR4+0x30] ;  /* 0x00003004000479ee */ /* 0x000e640008240000 */
        /* <DEDUP_REMOVED lines=27> */
[----:B------:R-:W-:Y:S01]  /*92e0*/  STS.128 [R55+0x6000], R28 ;  /* 0x0060001c37007388 */ /* 0x000fe20000000c00 */
        /* <DEDUP_REMOVED lines=17> */
[----:B------:R-:W-:Y:S01]  /*9400*/  STS.128 [R70+0x6010], R16 ;  /* 0x0060101046007388 */ /* 0x000fe20000000c00 */
        /* <DEDUP_REMOVED lines=19> */
[----:B------:R-:W-:Y:S01]  /*9540*/  @P6 SHF.L.U32 R0, R84, 0x1f, RZ ;  /* 0x0000001f54006819 */ /* 0x000fe200000006ff */
[----:B------:R2:W-:Y:S02]  /*9550*/  STS.128 [R78+0x6030], R8 ;  /* 0x006030084e007388 */ /* 0x0005e40000000c00 */
[----:B------:R-:W-:Y:S05]  /*9560*/  @P6 VIADD R14, R14, 0xa0 ;  /* 0x000000a00e0e6836 */ /* 0x000fea0000000000 */
[----:B------:R-:W-:Y:S01]  /*9570*/  @P6 PRMT R14, R83, 0x654, R14 ;  /* 0x00000654530e6816 */ /* 0x000fe2000000000e */
[----:B------:R-:W-:Y:S01]  /*9580*/  @!PT LDS RZ, [RZ] ;  /* 0x00000000fffff984 */ /* 0x000fe20000000800 */
[----:B------:R-:W-:Y:S01]  /*9590*/  @!PT LDS RZ, [RZ] ;  /* 0x00000000fffff984 */ /* 0x000fe20000000800 */
[----:B------:R-:W-:Y:S01]  /*95a0*/  @!PT LDS RZ, [RZ] ;  /* 0x00000000fffff984 */ /* 0x000fe20000000800 */
[----:B------:R-:W-:Y:S01]  /*95b0*/  @!PT LDS RZ, [RZ] ;  /* 0x00000000fffff984 */ /* 0x000fe20000000800 */
[----:B------:R4:W-:Y:S06]  /*95c0*/  MEMBAR.ALL.CTA ;  /* 0x0000000000007992 */ /* 0x0009ec0000008000 */
[----:B----4-:R-:W4:Y:S01]  /*95d0*/  FENCE.VIEW.ASYNC.S ;  /* 0x00000000000073c6 */ /* 0x010f220000000000 */
[----:B-1----:R-:W-:Y:S01]  /*95e0*/  LEA R6, R80, UR49, 0x3 ;  /* 0x0000003150067c11 */ /* 0x002fe2000f8e18ff */
[----:B----4-:R-:W-:Y:S06]  /*95f0*/  BAR.SYNC.DEFER_BLOCKING 0x1, 0x80 ;  /* 0x0042000000007b1d */ /* 0x010fec0000010000 */
        /* <DEDUP_REMOVED lines=11> */
.L_x_143:
[----:B------:R-:W-:Y:S05]  /*96b0*/  BSYNC.RECONVERGENT B0 ;  /* 0x0000000000007941 */ /* 0x000fea0003800200 */
.L_x_142:
[----:B------:R-:W-:Y:S01]  /*96c0*/  BAR.SYNC.DEFER_BLOCKING 0x1, 0x80 ;  /* 0x0042000000007b1d */ /* 0x000fe20000010000 */
[----:B------:R-:W-:Y:S04]  /*96d0*/  UIADD3 UR4, UPT, UPT, UR40, 0x1, URZ ;  /* 0x0000000128047890 */ /* 0x000fe8000fffe0ff */
[----:B------:R-:W-:Y:S04]  /*96e0*/  UISETP.NE.AND UP0, UPT, UR4, 0x4, UPT ;  /* 0x000000040400788c */ /* 0x000fe8000bf05270 */
[----:B------:R-:W-:Y:S01]  /*96f0*/  USEL UR43, UR4, URZ, UP0 ;  /* 0x000000ff042b7287 */ /* 0x000fe20008000000 */
[----:B------:R1:W-:Y:S01]  /*9700*/  @P6 SYNCS.ARRIVE.TRANS64.RED.A1T0 RZ, [R14+URZ], RZ ;  /* 0x000000ff0eff69a7 */ /* 0x0003e200081004ff */
[----:B------:R-:W-:Y:S01]  /*9710*/  BSSY B1, `(.L_x_144) ;  /* 0x000001c000017945 */ /* 0x000fe20003800000 */
[----:B------:R-:W4:Y:S02]  /*9720*/  @P6 SYNCS.PHASECHK.TRANS64.TRYWAIT P0, [R6+URZ+0x80], R0 ;  /* 0x00008000060065a7 */ /* 0x000f2400080011ff */
[----:B----4-:R-:W-:Y:S01]  /*9730*/  @P6 SEL R81, RZ, 0x1, !P0 ;  /* 0x00000001ff516807 */ /* 0x010fe20004000000 */
        /* <DEDUP_REMOVED lines=10> */
[----:B------:R-:W-:Y:S04]  /*97e0*/  SHF.L.U32 R5, R84, 0x1f, RZ ;  /* 0x0000001f54057819 */ /* 0x000fe800000006ff */
[----:B------:R-:W1:Y:S02]  /*97f0*/  SYNCS.PHASECHK.TRANS64.TRYWAIT P0, [R6+URZ+0x80], R5 ;  /* 0x00008005060075a7 */ /* 0x000e6400080011ff */
[----:B-1----:R-:W-:Y:S05]  /*9800*/  @!P0 BRA `(.L_x_148) ;  /* 0x0000003400b48947 */ /* 0x002fea0003800000 */
.L_x_147:
[----:B------:R-:W-:Y:S05]  /*9810*/  BSYNC B0 ;  /* 0x0000000000007941 */ /* 0x000fea0003800000 */
.L_x_146:
[----:B------:R-:W-:Y:S01]  /*9820*/  ISETP.NE.AND P0, PT, R82, RZ, PT ;  /* 0x000000ff5200720c */ /* 0x000fe20003f05270 */
[----:B------:R-:W-:Y:S11]  /*9830*/  VIADD R80, R80, 0x1 ;  /* 0x0000000150507836 */ /* 0x000ff60000000000 */
[----:B------:R-:W-:Y:S01]  /*9840*/  @!UPT UIADD3 URZ, UPT, UPT, URZ, URZ, URZ ;  /* 0x000000fffffff290 */ /* 0x000fe2000fffe0ff */
[----:B------:R-:W4:Y:S04]  /*9850*/  @P0 LDS.128 R44, [R4] ;  /* 0x00000000042c0984 */ /* 0x000f280000000c00 */
[----:B------:R-:W1:Y:S04]  /*9860*/  @P0 LDS.128 R40, [R3+0x10] ;  /* 0x0000100003280984 */ /* 0x000e680000000c00 */
[----:B------:R-:W1:Y:S04]  /*9870*/  @P0 LDS.128 R32, [R2+0x20] ;  /* 0x0000200002200984 */ /* 0x000e680000000c00 */
[----:B------:R5:W1:Y:S01]  /*9880*/  @P0 LDS.128 R36, [R0+0x30] ;  /* 0x0000300000240984 */ /* 0x000a620000000c00 */
[C---:B------:R-:W-:Y:S04]  /*9890*/  ISETP.NE.AND P0, PT, R80.reuse, 0x4, PT ;  /* 0x000000045000780c */ /* 0x040fe80003f05270 */
[----:B------:R-:W-:Y:S02]  /*98a0*/  SEL R80, R80, RZ, P0 ;  /* 0x000000ff50507207 */ /* 0x000fe40000000000 */
[----:B-----5:R-:W-:Y:S04]  /*98b0*/  SEL R0, RZ, 0x1, P0 ;  /* 0x00000001ff007807 */ /* 0x020fe80000000000 */
[----:B------:R-:W-:Y:S02]  /*98c0*/  LOP3.LUT R84, R84, R0, RZ, 0x3c, !PT ;  /* 0x0000000054547212 */ /* 0x000fe400078e3cff */
.L_x_145:
[----:B------:R-:W-:Y:S05]  /*98d0*/  BSYNC B1 ;  /* 0x0000000000017941 */ /* 0x000fea0003800000 */
.L_x_144:
[----:B------:R-:W-:Y:S05]  /*98e0*/  VIADD R0, R25, 0x40 ;  /* 0x0000004019007836 */ /* 0x000fea0000000000 */
[----:B------:R-:W-:Y:S04]  /*98f0*/  SHF.R.U32.HI R0, RZ, 0x15, R0 ;  /* 0x00000015ff007819 */ /* 0x000fe80000011600 */
[----:B------:R-:W-:Y:S11]  /*9900*/  LOP3.LUT P0, RZ, R0, 0x3, R59, 0x48, !PT ;  /* 0x0000000300ff7812 */ /* 0x000ff6000780483b */
[----:B------:R-:W-:Y:S02]  /*9910*/  @!UPT UIADD3 URZ, UPT, UPT, URZ, URZ, URZ ;  /* 0x000000fffffff290 */ /* 0x000fe4000fffe0ff */
[----:B------:R-:W-:Y:S05]  /*9920*/  @!P0 BRA `(.L_x_149) ;  /* 0x0000000000408947 */ /* 0x000fea0003800000 */
[----:B------:R-:W1:Y:S01]  /*9930*/  LDCU.64 UR8, c[0x4][0x70] ;  /* 0x01000e00ff0877ac */ /* 0x000e620008000a00 */
[----:B------:R-:W-:Y:S01]  /*9940*/  MOV R3, 0x0 ;  /* 0x0000000000037802 */ /* 0x000fe20000000f00 */
[----:B------:R-:W-:Y:S02]  /*9950*/  HFMA2 R12, -RZ, RZ, 0, 5.9604644775390625e-08 ;  /* 0x00000001ff0c7431 */ /* 0x000fe400000001ff */
[----:B--2---:R-:W-:Y:S02]  /*9960*/  IMAD.MOV.U32 R8, RZ, RZ, 0x192 ;  /* 0x00000192ff087424 */ /* 0x004fe400078e00ff */
        /* <DEDUP_REMOVED lines=12> */
.L_x_149:
[----:B----4-:R-:W-:Y:S01]  /*9a30*/  LOP3.LUT R3, R44, 0xffffe000, RZ, 0xc0, !PT ;  /* 0xffffe0002c037812 */ /* 0x010fe200078ec0ff */
[----:B------:R-:W-:Y:S05]  /*9a40*/  WARPSYNC.ALL ;  /* 0x0000000000007948 */ /* 0x000fea0003800000 */
[----:B------:R-:W-:Y:S01]  /*9a50*/  R2UR UR4, R25 ;  /* 0x00000000190472ca */ /* 0x000fe200000e0000 */
[----:B------:R-:W-:Y:S01]  /*9a60*/  BSSY.RECONVERGENT B0, `(.L_x_150) ;  /* 0x0000062000007945 */ /* 0x000fe20003800200 */
[----:B-1----:R-:W-:Y:S02]  /*9a70*/  LOP3.LUT R20, R40, 0xffffe000, RZ, 0xc0, !PT ;  /* 0xffffe00028147812 */ /* 0x002fe400078ec0ff */
[----:B------:R-:W-:Y:S02]  /*9a80*/  LOP3.LUT R21, R41, 0xffffe000, RZ, 0xc0, !PT ;  /* 0xffffe00029157812 */ /* 0x000fe400078ec0ff */
[----:B------:R-:W-:Y:S02]  /*9a90*/  LOP3.LUT R26, R42, 0xffffe000, RZ, 0xc0, !PT ;  /* 0xffffe0002a1a7812 */ /* 0x000fe400078ec0ff */
[----:B------:R-:W-:Y:S02]  /*9aa0*/  ISETP.NE.AND P6, PT, R77, RZ, PT ;  /* 0x000000ff4d00720c */ /* 0x000fe40003fc5270 */
[----:B------:R-:W-:Y:S03]  /*9ab0*/  ISETP.NE.AND P0, PT, R57, RZ, PT ;  /* 0x000000ff3900720c */ /* 0x000fe60003f05270 */
[----:B--2---:R-:W1:Y:S02]  /*9ac0*/  LDTM.x16 R4, tmem[UR4+0x40] ;  /* 0x00004004000479ee */ /* 0x004e640008240000 */
        /* <DEDUP_REMOVED lines=27> */
[----:B------:R-:W-:Y:S01]  /*9c80*/  STS.128 [R55], R28 ;  /* 0x0000001c37007388 */ /* 0x000fe20000000c00 */
        /* <DEDUP_REMOVED lines=50> */
[----:B------:R-:W-:Y:S01]  /*9fb0*/  UIADD3 UR4, UPT, UPT, UR49, 0x200, URZ ;  /* 0x0000020031047890 */ /* 0x000fe2000fffe0ff */
[----:B------:R-:W-:Y:S01]  /*9fc0*/  R2UR UR10, R74 ;  /* 0x000000004a0a72ca */ /* 0x000fe200000e0000 */
[----:B------:R-:W-:Y:S01]  /*9fd0*/  UIADD3 UR9, UPT, UPT, UR41, 0x40, URZ ;  /* 0x0000004029097890 */ /* 0x000fe2000fffe0ff */
        /* <DEDUP_REMOVED lines=9> */
[----:B-1----:R-:W-:Y:S04]  /*a070*/  DEPBAR.LE SB0, 0x1 ;  /* 0x000080400000791a */ /* 0x002fe80000000000 */
.L_x_151:
[----:B------:R-:W-:Y:S05]  /*a080*/  BSYNC.RECONVERGENT B0 ;  /* 0x0000000000007941 */ /* 0x000fea0003800200 */
.L_x_150:
        /* <DEDUP_REMOVED lines=21> */
.L_x_155:
[----:B------:R-:W-:Y:S05]  /*a1e0*/  BSYNC B0 ;  /* 0x0000000000007941 */ /* 0x000fea0003800000 */
.L_x_154:
        /* <DEDUP_REMOVED lines=11> */
.L_x_153:
[----:B------:R-:W-:Y:S05]  /*a2a0*/  BSYNC B1 ;  /* 0x0000000000017941 */ /* 0x000fea0003800000 */
.L_x_152:
        /* <DEDUP_REMOVED lines=21> */
.L_x_157:
        /* <DEDUP_REMOVED lines=98> */
.L_x_159:
[----:B------:R-:W-:Y:S05]  /*aa20*/  BSYNC.RECONVERGENT B0 ;  /* 0x0000000000007941 */ /* 0x000fea0003800200 */
.L_x_158:
        /* <DEDUP_REMOVED lines=21> */
.L_x_163:
[----:B------:R-:W-:Y:S05]  /*ab80*/  BSYNC B0 ;  /* 0x0000000000007941 */ /* 0x000fea0003800000 */
.L_x_162:
        /* <DEDUP_REMOVED lines=11> */
.L_x_161:
[----:B------:R-:W-:Y:S05]  /*ac40*/  BSYNC B1 ;  /* 0x0000000000017941 */ /* 0x000fea0003800000 */
.L_x_160:
        /* <DEDUP_REMOVED lines=21> */
.L_x_165:
        /* <DEDUP_REMOVED lines=77> */
[----:B------:R-:W-:Y:S01]  /*b270*/  @P6 SHF.L.U32 R2, R84, 0x1f, RZ ;  /* 0x0000001f54026819 */ /* 0x000fe200000006ff */
        /* <DEDUP_REMOVED lines=20> */
.L_x_167:
[----:B------:R-:W-:Y:S05]  /*b3c0*/  BSYNC.RECONVERGENT B0 ;  /* 0x0000000000007941 */ /* 0x000fea0003800200 */
.L_x_166:
        /* <DEDUP_REMOVED lines=18> */
[----:B------:R-:W-:Y:S04]  /*b4f0*/  SHF.L.U32 R84, R84, 0x1f, RZ ;  /* 0x0000001f54547819 */ /* 0x000fe800000006ff */
[----:B------:R-:W1:Y:S02]  /*b500*/  SYNCS.PHASECHK.TRANS64.TRYWAIT P0, [R0+URZ+0x80], R84 ;  /* 0x00008054000075a7 */ /* 0x000e6400080011ff */
[----:B-1----:R-:W-:Y:S05]  /*b510*/  @!P0 BRA `(.L_x_172) ;  /* 0x0000001800ac8947 */ /* 0x002fea0003800000 */
.L_x_171:
[----:B------:R-:W-:Y:S05]  /*b520*/  BSYNC B0 ;  /* 0x0000000000007941 */ /* 0x000fea0003800000 */
.L_x_170:
[----:B------:R-:W-:Y:S11]  /*b530*/  ISETP.NE.AND P0, PT, R82, RZ, PT ;  /* 0x000000ff5200720c */ /* 0x000ff60003f05270 */
[----:B------:R-:W-:Y:S02]  /*b540*/  @!UPT UIADD3 URZ, UPT, UPT, URZ, URZ, URZ ;  /* 0x000000fffffff290 */ /* 0x000fe4000fffe0ff */
[----:B------:R2:W4:Y:S04]  /*b550*/  @P0 LDS.128 R44, [R4] ;  /* 0x00000000042c0984 */ /* 0x0005280000000c00 */
[----:B------:R2:W1:Y:S04]  /*b560*/  @P0 LDS.128 R40, [R3+0x10] ;  /* 0x0000100003280984 */ /* 0x0004680000000c00 */
[----:B------:R2:W1:Y:S04]  /*b570*/  @P0 LDS.128 R32, [R2+0x20] ;  /* 0x0000200002200984 */ /* 0x0004680000000c00 */
[----:B------:R2:W1:Y:S02]  /*b580*/  @P0 LDS.128 R36, [R80+0x30] ;  /* 0x0000300050240984 */ /* 0x0004640000000c00 */
.L_x_169:
[----:B------:R-:W-:Y:S05]  /*b590*/  BSYNC B1 ;  /* 0x0000000000017941 */ /* 0x000fea0003800000 */
.L_x_168:
        /* <DEDUP_REMOVED lines=21> */
.L_x_173:
[----:B------:R-:W-:Y:S01]  /*b6f0*/  ISETP.NE.AND P0, PT, R57, RZ, PT ;  /* 0x000000ff3900720c */ /* 0x000fe20003f05270 */
[----:B------:R-:W-:Y:S05]  /*b700*/  WARPSYNC.ALL ;  /* 0x0000000000007948 */ /* 0x000fea0003800000 */
[----:B------:R-:W-:Y:S01]  /*b710*/  R2UR UR4, R25 ;  /* 0x00000000190472ca */ /* 0x000fe200000e0000 */
[----:B------:R-:W-:Y:S01]  /*b720*/  VIADD R79, R79, 0xf0 ;  /* 0x000000f04f4f7836 */ /* 0x000fe20000000000 */
[----:B----4-:R-:W-:Y:S01]  /*b730*/  LOP3.LUT R0, R44, 0xffffe000, RZ, 0xc0, !PT ;  /* 0xffffe0002c007812 */ /* 0x010fe200078ec0ff */
[----:B------:R-:W-:Y:S01]  /*b740*/  BSSY.RECONVERGENT B0, `(.L_x_174) ;  /* 0x000005a000007945 */ /* 0x000fe20003800200 */
[----:B--2---:R-:W-:Y:S02]  /*b750*/  LOP3.LUT R2, R45, 0xffffe000, RZ, 0xc0, !PT ;  /* 0xffffe0002d027812 */ /* 0x004fe400078ec0ff */
[----:B------:R-:W-:Y:S02]  /*b760*/  LOP3.LUT R3, R46, 0xffffe000, RZ, 0xc0, !PT ;  /* 0xffffe0002e037812 */ /* 0x000fe400078ec0ff */
[----:B------:R-:W-:Y:S02]  /*b770*/  LOP3.LUT R20, R47, 0xffffe000, RZ, 0xc0, !PT ;  /* 0xffffe0002f147812 */ /* 0x000fe400078ec0ff */
[----:B------:R-:W-:Y:S02]  /*b780*/  LOP3.LUT R21, R40, 0xffffe000, RZ, 0xc0, !PT ;  /* 0xffffe00028157812 */ /* 0x000fe400078ec0ff */
[----:B------:R-:W-:Y:S01]  /*b790*/  LOP3.LUT R25, R41, 0xffffe000, RZ, 0xc0, !PT ;  /* 0xffffe00029197812 */ /* 0x000fe200078ec0ff */
[----:B------:R-:W1:Y:S01]  /*b7a0*/  LDTM.x16 R4, tmem[UR4+0x70] ;  /* 0x00007004000479ee */ /* 0x000e620008240000 */
[----:B------:R-:W-:Y:S01]  /*b7b0*/  LOP3.LUT R26, R42, 0xffffe000, RZ, 0xc0, !PT ;  /* 0xffffe0002a1a7812 */ /* 0x000fe200078ec0ff */
[----:B------:R-:W-:Y:S01]  /*b7c0*/  NOP ;  /* 0x0000000000007918 */ /* 0x000fe20000000000 */
[----:B------:R-:W-:Y:S02]  /*b7d0*/  LOP3.LUT R28, R43, 0xffffe000, RZ, 0xc0, !PT ;  /* 0xffffe0002b1c7812 */ /* 0x000fe400078ec0ff */
[----:B------:R-:W-:Y:S02]  /*b7e0*/  LOP3.LUT R79, R79, 0xfefffff8, RZ, 0xc0, !PT ;  /* 0xfefffff84f4f7812 */ /* 0x000fe400078ec0ff */
[----:B------:R-:W-:Y:S02]  /*b7f0*/  LOP3.LUT R29, R32, 0xffffe000, RZ, 0xc0, !PT ;  /* 0xffffe000201d7812 */ /* 0x000fe400078ec0ff */
[----:B------:R-:W-:Y:S01]  /*b800*/  LOP3.LUT R30, R33, 0xffffe000, RZ, 0xc0, !PT ;  /* 0xffffe000211e7812 */ /* 0x000fe200078ec0ff */
[----:B-1----:R1:W-:Y:S01]  /*b810*/  SYNCS.ARRIVE.TRANS64.RED.A1T0 RZ, [R79+URZ], RZ ;  /* 0x000000ff4fff79a7 */ /* 0x0023e200081004ff */
[----:B------:R-:W-:Y:S02]  /*b820*/  LOP3.LUT R31, R34, 0xffffe000, RZ, 0xc0, !PT ;  /* 0xffffe000221f7812 */ /* 0x000fe400078ec0ff */
[----:B------:R-:W-:Y:S02]  /*b830*/  LOP3.LUT R32, R35, 0xffffe000, RZ, 0xc0, !PT ;  /* 0xffffe00023207812 */ /* 0x000fe400078ec0ff */
[----:B------:R-:W-:Y:S02]  /*b840*/  LOP3.LUT R33, R36, 0xffffe000, RZ, 0xc0, !PT ;  /* 0xffffe00024217812 */ /* 0x000fe400078ec0ff */
[----:B------:R-:W-:Y:S02]  /*b850*/  LOP3.LUT R34, R37, 0xffffe000, RZ, 0xc0, !PT ;  /* 0xffffe00025227812 */ /* 0x000fe400078ec0ff */
[----:B------:R-:W-:Y:S02]  /*b860*/  LOP3.LUT R35, R38, 0xffffe000, RZ, 0xc0, !PT ;  /* 0xffffe00026237812 */ /* 0x000fe400078ec0ff */
[----:B------:R-:W-:Y:S01]  /*b870*/  LOP3.LUT R36, R39, 0xffffe000, RZ, 0xc0, !PT ;  /* 0xffffe00027247812 */ /* 0x000fe200078ec0ff */
[C---:B------:R-:W-:Y:S01]  /*b880*/  FMUL R4, R24.reuse, R4 ;  /* 0x0000000418047220 */ /* 0x040fe20000400000 */
[C---:B------:R-:W-:Y:S01]  /*b890*/  FMUL R5, R24.reuse, R5 ;  /* 0x0000000518057220 */ /* 0x040fe20000400000 */
[C---:B------:R-:W-:Y:S01]  /*b8a0*/  FMUL R6, R24.reuse, R6 ;  /* 0x0000000618067220 */ /* 0x040fe20000400000 */
[C---:B------:R-:W-:Y:S01]  /*b8b0*/  FMUL R7, R24.reuse, R7 ;  /* 0x0000000718077220 */ /* 0x040fe20000400000 */
[C---:B------:R-:W-:Y:S01]  /*b8c0*/  FFMA R4, R27.reuse, R0, R4 ;  /* 0x000000001b047223 */ /* 0x040fe20000000004 */
[C---:B------:R-:W-:Y:S01]  /*b8d0*/  FFMA R5, R27.reuse, R2, R5 ;  /* 0x000000021b057223 */ /* 0x040fe20000000005 */
[C---:B------:R-:W-:Y:S01]  /*b8e0*/  FFMA R6, R27.reuse, R3, R6 ;  /* 0x000000031b067223 */ /* 0x040fe20000000006 */
[C---:B------:R-:W-:Y:S01]  /*b8f0*/  FFMA R7, R27.reuse, R20, R7 ;  /* 0x000000141b077223 */ /* 0x040fe20000000007 */
[C---:B------:R-:W-:Y:S01]  /*b900*/  FMUL R8, R24.reuse, R8 ;  /* 0x0000000818087220 */ /* 0x040fe20000400000 */
[C---:B------:R-:W-:Y:S01]  /*b910*/  FMUL R9, R24.reuse, R9 ;  /* 0x0000000918097220 */ /* 0x040fe20000400000 */
[C---:B------:R-:W-:Y:S01]  /*b920*/  FMUL R10, R24.reuse, R10 ;  /* 0x0000000a180a7220 */ /* 0x040fe20000400000 */
[C---:B------:R-:W-:Y:S01]  /*b930*/  FMUL R11, R24.reuse, R11 ;  /* 0x0000000b180b7220 */ /* 0x040fe20000400000 */
[----:B------:R-:W-:Y:S01]  /*b940*/  F2FP.TF32.F32.PACK_B R4, R4 ;  /* 0x00000004ff04723e */ /* 0x000fe200024050ff */
[C---:B------:R-:W-:Y:S01]  /*b950*/  FFMA R8, R27.reuse, R21, R8 ;  /* 0x000000151b087223 */ /* 0x040fe20000000008 */
[----:B------:R-:W-:Y:S01]  /*b960*/  F2FP.TF32.F32.PACK_B R5, R5 ;  /* 0x00000005ff05723e */ /* 0x000fe200024050ff */
[C---:B------:R-:W-:Y:S01]  /*b970*/  FFMA R9, R27.reuse, R25, R9 ;  /* 0x000000191b097223 */ /* 0x040fe20000000009 */
[----:B------:R-:W-:Y:S01]  /*b980*/  F2FP.TF32.F32.PACK_B R6, R6 ;  /* 0x00000006ff06723e */ /* 0x000fe200024050ff */
[C---:B------:R-:W-:Y:S01]  /*b990*/  FFMA R10, R27.reuse, R26, R10 ;  /* 0x0000001a1b0a7223 */ /* 0x040fe2000000000a */
[----:B------:R-:W-:Y:S01]  /*b9a0*/  F2FP.TF32.F32.PACK_B R7, R7 ;  /* 0x00000007ff07723e */ /* 0x000fe200024050ff */
[C---:B------:R-:W-:Y:S01]  /*b9b0*/  FFMA R11, R27.reuse, R28, R11 ;  /* 0x0000001c1b0b7223 */ /* 0x040fe2000000000b */
[C---:B------:R-:W-:Y:S01]  /*b9c0*/  FMUL R12, R24.reuse, R12 ;  /* 0x0000000c180c7220 */ /* 0x040fe20000400000 */
[----:B------:R-:W-:Y:S01]  /*b9d0*/  F2FP.TF32.F32.PACK_B R8, R8 ;  /* 0x00000008ff08723e */ /* 0x000fe200024050ff */
[C---:B------:R-:W-:Y:S01]  /*b9e0*/  FMUL R13, R24.reuse, R13 ;  /* 0x0000000d180d7220 */ /* 0x040fe20000400000 */
[----:B------:R1:W-:Y:S01]  /*b9f0*/  STS.128 [R55+0x6000], R4 ;  /* 0x0060000437007388 */ /* 0x0003e20000000c00 */
        /* <DEDUP_REMOVED lines=8> */
[C---:B------:R-:W-:Y:S01]  /*ba80*/  FFMA R15, R27.reuse, R32, R15 ;  /* 0x000000201b0f7223 */ /* 0x040fe2000000000f */
[C---:B------:R-:W-:Y:S01]  /*ba90*/  FMUL R16, R24.reuse, R16 ;  /* 0x0000001018107220 */ /* 0x040fe20000400000 */
[----:B------:R-:W-:Y:S01]  /*baa0*/  F2FP.TF32.F32.PACK_B R12, R12 ;  /* 0x0000000cff0c723e */ /* 0x000fe200024050ff */
[----:B------:R1:W-:Y:S01]  /*bab0*/  STS.128 [R70+0x6010], R8 ;  /* 0x0060100846007388 */ /* 0x0003e20000000c00 */
[C---:B------:R-:W-:Y:S01]  /*bac0*/  FMUL R17, R24.reuse, R17 ;  /* 0x0000001118117220 */ /* 0x040fe20000400000 */
[C---:B------:R-:W-:Y:S01]  /*bad0*/  FMUL R18, R24.reuse, R18 ;  /* 0x0000001218127220 */ /* 0x040fe20000400000 */
[----:B------:R-:W-:Y:S01]  /*bae0*/  FMUL R19, R24, R19 ;  /* 0x0000001318137220 */ /* 0x000fe20000400000 */
[----:B------:R-:W-:Y:S01]  /*baf0*/  F2FP.TF32.F32.PACK_B R13, R13 ;  /* 0x0000000dff0d723e */ /* 0x000fe200024050ff */
[C---:B------:R-:W-:Y:S01]  /*bb00*/  FFMA R16, R27.reuse, R33, R16 ;  /* 0x000000211b107223 */ /* 0x040fe20000000010 */
[----:B------:R-:W-:Y:S01]  /*bb10*/  F2FP.TF32.F32.PACK_B R14, R14 ;  /* 0x0000000eff0e723e */ /* 0x000fe200024050ff */
[C---:B------:R-:W-:Y:S01]  /*bb20*/  FFMA R17, R27.reuse, R34, R17 ;  /* 0x000000221b117223 */ /* 0x040fe20000000011 */
[----:B------:R-:W-:Y:S01]  /*bb30*/  F2FP.TF32.F32.PACK_B R15, R15 ;  /* 0x0000000fff0f723e */ /* 0x000fe200024050ff */
[C---:B------:R-:W-:Y:S01]  /*bb40*/  FFMA R18, R27.reuse, R35, R18 ;  /* 0x000000231b127223 */ /* 0x040fe20000000012 */
[----:B------:R-:W-:Y:S01]  /*bb50*/  FFMA R19, R27, R36, R19 ;  /* 0x000000241b137223 */ /* 0x000fe20000000013 */
[----:B------:R-:W-:Y:S02]  /*bb60*/  F2FP.TF32.F32.PACK_B R16, R16 ;  /* 0x00000010ff10723e */ /* 0x000fe400024050ff */
[----:B------:R1:W-:Y:S01]  /*bb70*/  STS.128 [R69+0x6020], R12 ;  /* 0x0060200c45007388 */ /* 0x0003e20000000c00 */
[----:B------:R-:W-:Y:S02]  /*bb80*/  F2FP.TF32.F32.PACK_B R17, R17 ;  /* 0x00000011ff11723e */ /* 0x000fe400024050ff */
        /* <DEDUP_REMOVED lines=21> */
.L_x_175:
[----:B------:R-:W-:Y:S05]  /*bce0*/  BSYNC.RECONVERGENT B0 ;  /* 0x0000000000007941 */ /* 0x000fea0003800200 */
.L_x_174:
[----:B------:R-:W-:Y:S01]  /*bcf0*/  BAR.SYNC.DEFER_BLOCKING 0x1, 0x80 ;  /* 0x0042000000007b1d */ /* 0x000fe20000010000 */
[----:B------:R-:W-:Y:S01]  /*bd00*/  UISETP.NE.AND UP0, UPT, UR53, -0x8, UPT ;  /* 0xfffffff83500788c */ /* 0x000fe2000bf05270 */
[----:B------:R-:W-:Y:S08]  /*bd10*/  IADD3 R22, PT, PT, R22, 0x1, RZ ;  /* 0x0000000116167810 */ /* 0x000ff00007ffe0ff */
[----:B------:R-:W-:Y:S05]  /*bd20*/  BRA.U !UP0, `(.L_x_176) ;  /* 0x0000000108247547 */ /* 0x000fea000b800000 */
[----:B------:R-:W-:Y:S01]  /*bd30*/  ISETP.NE.AND P0, PT, R77, RZ, PT ;  /* 0x000000ff4d00720c */ /* 0x000fe20003f05270 */
[----:B------:R-:W-:Y:S01]  /*bd40*/  IMAD.U32 R0, RZ, RZ, UR50 ;  /* 0x00000032ff007e24 */ /* 0x000fe2000f8e00ff */
[----:B------:R-:W-:Y:S04]  /*bd50*/  UIADD3 UR4, UPT, UPT, UR50, 0x1, URZ ;  /* 0x0000000132047890 */ /* 0x000fe8000fffe0ff */
[----:B------:R-:W-:Y:S04]  /*bd60*/  UISETP.NE.AND UP0, UPT, UR4, 0x4, UPT ;  /* 0x000000040400788c */ /* 0x000fe8000bf05270 */
[----:B------:R-:W-:Y:S03]  /*bd70*/  USEL UR50, UR4, URZ, UP0 ;  /* 0x000000ff04327287 */ /* 0x000fe60008000000 */
[----:B------:R-:W-:Y:S05]  /*bd80*/  @P0 LEA R0, R0, UR49, 0x3 ;  /* 0x0000003100000c11 */ /* 0x000fea000f8e18ff */
[----:B------:R-:W-:Y:S05]  /*bd90*/  @P0 VIADD R0, R0, 0xa0 ;  /* 0x000000a000000836 */ /* 0x000fea0000000000 */
[----:B------:R-:W-:Y:S04]  /*bda0*/  @P0 PRMT R0, R83, 0x654, R0 ;  /* 0x0000065453000816 */ /* 0x000fe80000000000 */
[----:B------:R2:W-:Y:S03]  /*bdb0*/  @P0 SYNCS.ARRIVE.TRANS64.RED.A1T0 RZ, [R0+URZ], RZ ;  /* 0x000000ff00ff09a7 */ /* 0x0005e600081004ff */
.L_x_176:
[----:B------:R-:W-:Y:S01]  /*bdc0*/  R2UR UR6, R76 ;  /* 0x000000004c0672ca */ /* 0x000fe200000e0000 */
[----:B------:R-:W-:Y:S01]  /*bdd0*/  UIADD3 UR53, UPT, UPT, UR53, 0x8, URZ ;  /* 0x0000000835357890 */ /* 0x000fe2000fffe0ff */
[----:B------:R-:W-:Y:S02]  /*bde0*/  R2UR UR5, R66 ;  /* 0x00000000420572ca */ /* 0x000fe400000e0000 */
[----:B------:R-:W-:Y:S02]  /*bdf0*/  R2UR UR4, R67 ;  /* 0x00000000430472ca */ /* 0x000fe400000e0000 */
[----:B------:R-:W-:Y:S02]  /*be00*/  R2UR UR52, R71 ;  /* 0x00000000473472ca */ /* 0x000fe400000e0000 */
[C---:B------:R-:W-:Y:S02]  /*be10*/  ISETP.NE.AND P0, PT, R22.reuse, 0x2, PT ;  /* 0x000000021600780c */ /* 0x040fe40003f05270 */
[----:B------:R-:W-:Y:S02]  /*be20*/  LOP3.LUT R53, R53, 0x1, RZ, 0x3c, !PT ;  /* 0x0000000135357812 */ /* 0x000fe400078e3cff */
[----:B--2---:R-:W-:Y:S01]  /*be30*/  SEL R0, RZ, 0x1, P0 ;  /* 0x00000001ff007807 */ /* 0x004fe20000000000 */
[----:B------:R-:W-:Y:S01]  /*be40*/  UISETP.NE.AND UP0, UPT, UR6, URZ, UPT ;  /* 0x000000ff0600728c */ /* 0x000fe2000bf05270 */
[----:B------:R-:W-:Y:S01]  /*be50*/  SEL R22, R22, RZ, P0 ;  /* 0x000000ff16167207 */ /* 0x000fe20000000000 */
[----:B------:R-:W-:Y:S01]  /*be60*/  UIADD3 UR21, UPT, UPT, UR36, UR5, URZ ;  /* 0x0000000524157290 */ /* 0x000fe2000fffe0ff */
[----:B------:R-:W-:Y:S01]  /*be70*/  LOP3.LUT R54, R54, R0, RZ, 0x3c, !PT ;  /* 0x0000000036367212 */ /* 0x000fe200078e3cff */
[----:B------:R-:W-:Y:S05]  /*be80*/  UIADD3 UR51, UPT, UPT, UR37, UR4, URZ ;  /* 0x0000000425337290 */ /* 0x000fea000fffe0ff */
[----:B------:R-:W-:Y:S07]  /*be90*/  BRA.U UP0, `(.L_x_177) ;  /* 0xffffffa100e07547 */ /* 0x000fee000b83ffff */
[----:B------:R-:W-:-:S13]  /*bea0*/  R2UR UR4, R68 ;  /* 0x00000000440472ca */ /* 0x000fda00000e0000 */
[----:B------:R-:W-:-:S09]  /*beb0*/  UISETP.NE.AND UP0, UPT, UR4, URZ, UPT ;  /* 0x000000ff0400728c */ /* 0x000fd2000bf05270 */
[----:B------:R-:W-:Y:S05]  /*bec0*/  BRA.U !UP0, `(.L_x_178) ;  /* 0x0000000108487547 */ /* 0x000fea000b800000 */
[----:B------:R-:W2:Y:S02]  /*bed0*/  LDCU.64 UR4, c[0x0][0x890] ;  /* 0x00011200ff0477ac */ /* 0x000ea40008000a00 */
[----:B--2---:R-:W-:-:S04]  /*bee0*/  UISETP.NE.U32.AND UP0, UPT, UR4, URZ, UPT ;  /* 0x000000ff0400728c */ /* 0x004fc8000bf05070 */
[----:B------:R-:W-:-:S09]  /*bef0*/  UISETP.NE.AND.EX UP0, UPT, UR5, URZ, UPT, UP0 ;  /* 0x000000ff0500728c */ /* 0x000fd2000bf05300 */
[----:B------:R-:W-:Y:S05]  /*bf00*/  BRA.U UP0, `(.L_x_179) ;  /* 0x00000001000c7547 */ /* 0x000fea000b800000 */
[----:B------:R-:W-:-:S13]  /*bf10*/  FSETP.NEU.AND P0, PT, R27, RZ, PT ;  /* 0x000000ff1b00720b */ /* 0x000fda0003f0d000 */
[----:B------:R-:W-:Y:S05]  /*bf20*/  @!P0 EXIT ;  /* 0x000000000000894d */ /* 0x000fea0003800000 */
[----:B------:R-:W-:Y:S05]  /*bf30*/  BRA `(.L_x_178) ;  /* 0x00000000002c7947 */ /* 0x000fea0003800000 */
.L_x_179:
[----:B------:R-:W-:Y:S01]  /*bf40*/  ISETP.NE.AND P0, PT, R75, RZ, PT ;  /* 0x000000ff4b00720c */ /* 0x000fe20003f05270 */
[----:B------:R-:W-:-:S12]  /*bf50*/  BSSY.RECONVERGENT B0, `(.L_x_178) ;  /* 0x0000009000007945 */ /* 0x000fd80003800200 */
[----:B------:R-:W-:Y:S05]  /*bf60*/  @P0 BRA `(.L_x_180) ;  /* 0x0000000000140947 */ /* 0x000fea0003800000 */
[----:B------:R-:W2:Y:S02]  /*bf70*/  LDCU.64 UR4, c[0x0][0x888] ;  /* 0x00011100ff0477ac */ /* 0x000ea40008000a00 */
[----:B--2---:R-:W-:-:S04]  /*bf80*/  ISETP.NE.U32.AND P0, PT, RZ, UR4, PT ;  /* 0x00000004ff007c0c */ /* 0x004fc8000bf05070 */
[----:B------:R-:W-:-:S13]  /*bf90*/  ISETP.NE.AND.EX P0, PT, RZ, UR5, PT, P0 ;  /* 0x00000005ff007c0c */ /* 0x000fda000bf05300 */
[----:B------:R-:W-:Y:S05]  /*bfa0*/  @!P0 EXIT ;  /* 0x000000000000894d */ /* 0x000fea0003800000 */
[----:B------:R-:W-:Y:S05]  /*bfb0*/  BRA `(.L_x_181) ;  /* 0x0000000000087947 */ /* 0x000fea0003800000 */
.L_x_180:
[----:B------:R-:W-:-:S13]  /*bfc0*/  FSETP.NEU.AND P0, PT, R27, RZ, PT ;  /* 0x000000ff1b00720b */ /* 0x000fda0003f0d000 */
[----:B------:R-:W-:Y:S05]  /*bfd0*/  @!P0 EXIT ;  /* 0x000000000000894d */ /* 0x000fea0003800000 */
.L_x_181:
[----:B------:R-:W-:Y:S05]  /*bfe0*/  BSYNC.RECONVERGENT B0 ;  /* 0x0000000000007941 */ /* 0x000fea0003800200 */
.L_x_178:
[----:B------:R-:W2:Y:S01]  /*bff0*/  S2UR UR5, SR_CgaCtaId ;  /* 0x00000000000579c3 */ /* 0x000ea20000008800 */
[----:B------:R-:W-:Y:S01]  /*c000*/  ULEA UR4, UR50, UR49, 0x3 ;  /* 0x0000003132047291 */ /* 0x000fe2000f8e18ff */
[----:B------:R-:W-:-:S04]  /*c010*/  DEPBAR.LE SB0, 0x0 ;  /* 0x000080000000791a */ /* 0x000fc80000000000 */
[----:B------:R-:W-:-:S04]  /*c020*/  UIADD3 UR4, UPT, UPT, UR4, 0xa0, URZ ;  /* 0x000000a004047890 */ /* 0x000fc8000fffe0ff */
[----:B--2---:R-:W-:-:S09]  /*c030*/  UPRMT UR4, UR5, 0x654, UR4 ;  /* 0x0000065405047896 */ /* 0x004fd20008000004 */
[----:B------:R-:W-:Y:S01]  /*c040*/  SYNCS.ARRIVE.TRANS64.RED.A1T0 RZ, [UR4], RZ ;  /* 0x000000ffffff79a7 */ /* 0x000fe20008100404 */
[----:B------:R-:W-:Y:S05]  /*c050*/  EXIT ;  /* 0x000000000000794d */ /* 0x000fea0003800000 */
.L_x_24:
[----:B------:R-:W-:Y:S07]  /*c060*/  MOV R0, UR9 ;  /* 0x0000000900007c02 */ /* 0x000fee0008000f00 */
.L_x_182:
[----:B-1----:R1:W2:Y:S02]  /*c070*/  SYNCS.PHASECHK.TRANS64.TRYWAIT P0, [R0+URZ+0x40], R4 ;  /* 0x00004004000075a7 */ /* 0x0022a400080011ff */
[----:B--2---:R-:W-:Y:S05]  /*c080*/  @!P0 NANOSLEEP.SYNCS 0x989680 ;  /* 0x009896800000895d */ /* 0x004fea0003900000 */
[----:B------:R-:W2:Y:S02]  /*c090*/  @!P0 SYNCS.PHASECHK.TRANS64 P0, [R0+URZ+0x40], R4 ;  /* 0x00004004000085a7 */ /* 0x000ea400080010ff */
[----:B--2---:R-:W-:Y:S05]  /*c0a0*/  @!P0 BRA `(.L_x_182) ;  /* 0xfffffffc00f08947 */ /* 0x004fea000383ffff */
[----:B------:R-:W-:Y:S05]  /*c0b0*/  BRA `(.L_x_23) ;  /* 0xffffff5800b07947 */ /* 0x000fea000383ffff */
.L_x_31:
[----:B------:R-:W-:Y:S07]  /*c0c0*/  MOV R0, UR9 ;  /* 0x0000000900007c02 */ /* 0x000fee0008000f00 */
.L_x_183:
[----:B-1----:R1:W2:Y:S02]  /*c0d0*/  SYNCS.PHASECHK.TRANS64.TRYWAIT P0, [R0+URZ+0x40], R4 ;  /* 0x00004004000075a7 */ /* 0x0022a400080011ff */
[----:B--2---:R-:W-:Y:S05]  /*c0e0*/  @!P0 NANOSLEEP.SYNCS 0x989680 ;  /* 0x009896800000895d */ /* 0x004fea0003900000 */
[----:B------:R-:W2:Y:S02]  /*c0f0*/  @!P0 SYNCS.PHASECHK.TRANS64 P0, [R0+URZ+0x40], R4 ;  /* 0x00004004000085a7 */ /* 0x000ea400080010ff */
[----:B--2---:R-:W-:Y:S05]  /*c100*/  @!P0 BRA `(.L_x_183) ;  /* 0xfffffffc00f08947 */ /* 0x004fea000383ffff */
[----:B------:R-:W-:Y:S05]  /*c110*/  BRA `(.L_x_30) ;  /* 0xffffff60000c7947 */ /* 0x000fea000383ffff */
.L_x_36:
[----:B------:R-:W-:-:S07]  /*c120*/  MOV R0, UR25 ;  /* 0x0000001900007c02 */ /* 0x000fce0008000f00 */
.L_x_184:
[----:B-1----:R1:W2:Y:S02]  /*c130*/  SYNCS.PHASECHK.TRANS64.TRYWAIT P0, [R0+URZ+0xd0], R3 ;  /* 0x0000d003000075a7 */ /* 0x0022a400080011ff */
[----:B--2---:R-:W-:Y:S05]  /*c140*/  @!P0 NANOSLEEP.SYNCS 0x989680 ;  /* 0x009896800000895d */ /* 0x004fea0003900000 */
[----:B------:R-:W2:Y:S02]  /*c150*/  @!P0 SYNCS.PHASECHK.TRANS64 P0, [R0+URZ+0xd0], R3 ;  /* 0x0000d003000085a7 */ /* 0x000ea400080010ff */
[----:B--2---:R-:W-:Y:S05]  /*c160*/  @!P0 BRA `(.L_x_184) ;  /* 0xfffffffc00f08947 */ /* 0x004fea000383ffff */
[----:B------:R-:W-:Y:S05]  /*c170*/  BRA `(.L_x_185) ;  /* 0xffffff6000d87947 */ /* 0x000fea000383ffff */
.L_x_40:
[----:B------:R-:W-:-:S07]  /*c180*/  MOV R0, UR4 ;  /* 0x0000000400007c02 */ /* 0x000fce0008000f00 */
.L_x_186:
[----:B-1----:R1:W2:Y:S02]  /*c190*/  SYNCS.PHASECHK.TRANS64.TRYWAIT P0, [R0+URZ], R2 ;  /* 0x00000002000075a7 */ /* 0x0022a400080011ff */
[----:B--2---:R-:W-:Y:S05]  /*c1a0*/  @!P0 NANOSLEEP.SYNCS 0x989680 ;  /* 0x009896800000895d */ /* 0x004fea0003900000 */
[----:B------:R-:W2:Y:S02]  /*c1b0*/  @!P0 SYNCS.PHASECHK.TRANS64 P0, [R0+URZ], R2 ;  /* 0x00000002000085a7 */ /* 0x000ea400080010ff */
[----:B--2---:R-:W-:Y:S05]  /*c1c0*/  @!P0 BRA `(.L_x_186) ;  /* 0xfffffffc00f08947 */ /* 0x004fea000383ffff */
[----:B------:R-:W-:Y:S05]  /*c1d0*/  BRA `(.L_x_187) ;  /* 0xffffff6800707947 */ /* 0x000fea000383ffff */
.L_x_41:
[----:B------:R-:W-:-:S07]  /*c1e0*/  MOV R0, UR5 ;  /* 0x0000000500007c02 */ /* 0x000fce0008000f00 */
.L_x_188:
[----:B-1----:R1:W2:Y:S02]  /*c1f0*/  SYNCS.PHASECHK.TRANS64.TRYWAIT P0, [R0+URZ], R2 ;  /* 0x00000002000075a7 */ /* 0x0022a400080011ff */
[----:B--2---:R-:W-:Y:S05]  /*c200*/  @!P0 NANOSLEEP.SYNCS 0x989680 ;  /* 0x009896800000895d */ /* 0x004fea0003900000 */
[----:B------:R-:W2:Y:S02]  /*c210*/  @!P0 SYNCS.PHASECHK.TRANS64 P0, [R0+URZ], R2 ;  /* 0x00000002000085a7 */ /* 0x000ea400080010ff */
[----:B--2---:R-:W-:Y:S05]  /*c220*/  @!P0 BRA `(.L_x_188) ;  /* 0xfffffffc00f08947 */ /* 0x004fea000383ffff */
[----:B------:R-:W-:Y:S05]  /*c230*/  BRA `(.L_x_189) ;  /* 0xffffff6800807947 */ /* 0x000fea000383ffff */
.L_x_42:
[----:B------:R-:W-:-:S07]  /*c240*/  MOV R0, UR5 ;  /* 0x0000000500007c02 */ /* 0x000fce0008000f00 */
.L_x_190:
[----:B-1----:R1:W2:Y:S02]  /*c250*/  SYNCS.PHASECHK.TRANS64.TRYWAIT P0, [R0+URZ], R2 ;  /* 0x00000002000075a7 */ /* 0x0022a400080011ff */
[----:B--2---:R-:W-:Y:S05]  /*c260*/  @!P0 NANOSLEEP.SYNCS 0x989680 ;  /* 0x009896800000895d */ /* 0x004fea0003900000 */
[----:B------:R-:W2:Y:S02]  /*c270*/  @!P0 SYNCS.PHASECHK.TRANS64 P0, [R0+URZ], R2 ;  /* 0x00000002000085a7 */ /* 0x000ea400080010ff */
[----:B--2---:R-:W-:Y:S05]  /*c280*/  @!P0 BRA `(.L_x_190) ;  /* 0xfffffffc00f08947 */ /* 0x004fea000383ffff */
[----:B------:R-:W-:Y:S05]  /*c290*/  BRA `(.L_x_191) ;  /* 0xffffff6800907947 */ /* 0x000fea000383ffff */
.L_x_43:
[----:B------:R-:W-:-:S07]  /*c2a0*/  MOV R0, UR5 ;  /* 0x0000000500007c02 */ /* 0x000fce0008000f00 */
.L_x_192:
[----:B-1----:R1:W2:Y:S02]  /*c2b0*/  SYNCS.PHASECHK.TRANS64.TRYWAIT P0, [R0+URZ], R2 ;  /* 0x00000002000075a7 */ /* 0x0022a400080011ff */
[----:B--2---:R-:W-:Y:S05]  /*c2c0*/  @!P0 NANOSLEEP.SYNCS 0x989680 ;  /* 0x009896800000895d */ /* 0x004fea0003900000 */
[----:B------:R-:W2:Y:S02]  /*c2d0*/  @!P0 SYNCS.PHASECHK.TRANS64 P0, [R0+URZ], R2 ;  /* 0x00000002000085a7 */ /* 0x000ea400080010ff */
[----:B--2---:R-:W-:Y:S05]  /*c2e0*/  @!P0 BRA `(.L_x_192) ;  /* 0xfffffffc00f08947 */ /* 0x004fea000383ffff */
[----:B------:R-:W-:Y:S05]  /*c2f0*/  BRA `(.L_x_193) ;  /* 0xffffff6800a07947 */ /* 0x000fea000383ffff */
.L_x_44:
[----:B------:R-:W-:-:S07]  /*c300*/  MOV R0, UR5 ;  /* 0x0000000500007c02 */ /* 0x000fce0008000f00 */
.L_x_194:
[----:B-1----:R1:W2:Y:S02]  /*c310*/  SYNCS.PHASECHK.TRANS64.TRYWAIT P0, [R0+URZ], R2 ;  /* 0x00000002000075a7 */ /* 0x0022a400080011ff */
[----:B--2---:R-:W-:Y:S05]  /*c320*/  @!P0 NANOSLEEP.SYNCS 0x989680 ;  /* 0x009896800000895d */ /* 0x004fea0003900000 */
[----:B------:R-:W2:Y:S02]  /*c330*/  @!P0 SYNCS.PHASECHK.TRANS64 P0, [R0+URZ], R2 ;  /* 0x00000002000085a7 */ /* 0x000ea400080010ff */
[----:B--2---:R-:W-:Y:S05]  /*c340*/  @!P0 BRA `(.L_x_194) ;  /* 0xfffffffc00f08947 */ /* 0x004fea000383ffff */
[----:B------:R-:W-:Y:S05]  /*c350*/  BRA `(.L_x_195) ;  /* 0xffffff6800b07947 */ /* 0x000fea000383ffff */
.L_x_45:
[----:B------:R-:W-:-:S07]  /*c360*/  MOV R0, UR5 ;  /* 0x0000000500007c02 */ /* 0x000fce0008000f00 */
.L_x_196:
[----:B-1----:R1:W2:Y:S02]  /*c370*/  SYNCS.PHASECHK.TRANS64.TRYWAIT P0, [R0+URZ], R2 ;  /* 0x00000002000075a7 */ /* 0x0022a400080011ff */
[----:B--2---:R-:W-:Y:S05]  /*c380*/  @!P0 NANOSLEEP.SYNCS 0x989680 ;  /* 0x009896800000895d */ /* 0x004fea0003900000 */
[----:B------:R-:W2:Y:S02]  /*c390*/  @!P0 SYNCS.PHASECHK.TRANS64 P0, [R0+URZ], R2 ;  /* 0x00000002000085a7 */ /* 0x000ea400080010ff */
[----:B--2---:R-:W-:Y:S05]  /*c3a0*/  @!P0 BRA `(.L_x_196) ;  /* 0xfffffffc00f08947 */ /* 0x004fea000383ffff */
[----:B------:R-:W-:Y:S05]  /*c3b0*/  BRA `(.L_x_197) ;  /* 0xffffff6800c07947 */ /* 0x000fea000383ffff */
.L_x_46:
[----:B------:R-:W-:-:S07]  /*c3c0*/  MOV R0, UR5 ;  /* 0x0000000500007c02 */ /* 0x000fce0008000f00 */
.L_x_198:
[----:B-1----:R1:W2:Y:S02]  /*c3d0*/  SYNCS.PHASECHK.TRANS64.TRYWAIT P0, [R0+URZ], R2 ;  /* 0x00000002000075a7 */ /* 0x0022a400080011ff */
[----:B--2---:R-:W-:Y:S05]  /*c3e0*/  @!P0 NANOSLEEP.SYNCS 0x989680 ;  /* 0x009896800000895d */ /* 0x004fea0003900000 */
[----:B------:R-:W2:Y:S02]  /*c3f0*/  @!P0 SYNCS.PHASECHK.TRANS64 P0, [R0+URZ], R2 ;  /* 0x00000002000085a7 */ /* 0x000ea400080010ff */
[----:B--2---:R-:W-:Y:S05]  /*c400*/  @!P0 BRA `(.L_x_198) ;  /* 0xfffffffc00f08947 */ /* 0x004fea000383ffff */
[----:B------:R-:W-:Y:S05]  /*c410*/  BRA `(.L_x_199) ;  /* 0xffffff6800d07947 */ /* 0x000fea000383ffff */
.L_x_49:
[----:B------:R-:W-:-:S07]  /*c420*/  MOV R4, UR4 ;  /* 0x0000000400047c02 */ /* 0x000fce0008000f00 */
.L_x_200:
[----:B--2---:R2:W3:Y:S02]  /*c430*/  SYNCS.PHASECHK.TRANS64.TRYWAIT P1, [R4+URZ+0xd8], R6 ;  /* 0x0000d806040075a7 */ /* 0x0044e400080211ff */
[----:B---3--:R-:W-:Y:S05]  /*c440*/  @!P1 NANOSLEEP.SYNCS 0x989680 ;  /* 0x009896800000995d */ /* 0x008fea0003900000 */
[----:B------:R-:W3:Y:S02]  /*c450*/  @!P1 SYNCS.PHASECHK.TRANS64 P1, [R4+URZ+0xd8], R6 ;  /* 0x0000d806040095a7 */ /* 0x000ee400080210ff */
[----:B---3--:R-:W-:Y:S05]  /*c460*/  @!P1 BRA `(.L_x_200) ;  /* 0xfffffffc00f09947 */ /* 0x008fea000383ffff */
[----:B------:R-:W-:Y:S05]  /*c470*/  BRA `(.L_x_201) ;  /* 0xffffff6c00407947 */ /* 0x000fea000383ffff */
.L_x_50:
[----:B--2---:R-:W-:-:S07]  /*c480*/  MOV R4, UR4 ;  /* 0x0000000400047c02 */ /* 0x004fce0008000f00 */
.L_x_202:
[----:B--2---:R2:W3:Y:S02]  /*c490*/  SYNCS.PHASECHK.TRANS64.TRYWAIT P1, [R4+URZ+0xd0], R5 ;  /* 0x0000d005040075a7 */ /* 0x0044e400080211ff */
[----:B---3--:R-:W-:Y:S05]  /*c4a0*/  @!P1 NANOSLEEP.SYNCS 0x989680 ;  /* 0x009896800000995d */ /* 0x008fea0003900000 */
[----:B------:R-:W3:Y:S02]  /*c4b0*/  @!P1 SYNCS.PHASECHK.TRANS64 P1, [R4+URZ+0xd0], R5 ;  /* 0x0000d005040095a7 */ /* 0x000ee400080210ff */
[----:B---3--:R-:W-:Y:S05]  /*c4c0*/  @!P1 BRA `(.L_x_202) ;  /* 0xfffffffc00f09947 */ /* 0x008fea000383ffff */
[----:B------:R-:W-:Y:S05]  /*c4d0*/  BRA `(.L_x_203) ;  /* 0xffffff6c00487947 */ /* 0x000fea000383ffff */
.L_x_60:
[----:B--2---:R-:W-:-:S04]  /*c4e0*/  MOV R5, UR5 ;  /* 0x0000000500057c02 */ /* 0x004fc80008000f00 */
[----:B------:R2:W3:Y:S03]  /*c4f0*/  SYNCS.PHASECHK.TRANS64.TRYWAIT P0, [R5+URZ+0x8], R6 ;  /* 0x00000806050075a7 */ /* 0x0004e600080011ff */
[----:B---3--:R-:W-:Y:S05]  /*c500*/  @!P0 NANOSLEEP.SYNCS 0x989680 ;  /* 0x009896800000895d */ /* 0x008fea0003900000 */
[----:B------:R-:W3:Y:S02]  /*c510*/  @!P0 SYNCS.PHASECHK.TRANS64 P0, [R5+URZ+0x8], R6 ;  /* 0x00000806050085a7 */ /* 0x000ee400080010ff */
[----:B---3--:R-:W-:Y:S05]  /*c520*/  @!P0 BRA `(.L_x_60) ;  /* 0xfffffffc00ec8947 */ /* 0x008fea000383ffff */
[----:B------:R-:W-:Y:S05]  /*c530*/  BRA `(.L_x_59) ;  /* 0xffffff7000147947 */ /* 0x000fea000383ffff */
.L_x_62:
[----:B------:R-:W-:Y:S01]  /*c540*/  BSSY B0, `(.L_x_204) ;  /* 0x0000006000007945 */ /* 0x000fe20003800000 */
[----:B------:R-:W-:-:S07]  /*c550*/  MOV R15, 0xffffffff ;  /* 0xffffffff000f7802 */ /* 0x000fce0000000f00 */
[----:B-12--5:R-:W-:Y:S05]  /*c560*/  WARPSYNC.COLLECTIVE R15, `(.L_x_205) ;  /* 0x000000000f0c7348 */ /* 0x026fea0003c00000 */
[----:B------:R-:W-:Y:S02]  /*c570*/  ELECT P6, UR79, PT ;  /* 0x00000000004f782f */ /* 0x000fe400038c0000 */
[----:B------:R-:W-:Y:S01]  /*c580*/  MOV R14, UR79 ;  /* 0x0000004f000e7c02 */ /* 0x000fe20008000f00 */
[----:B-12--5:R-:W-:Y:S10]  /*c590*/  ENDCOLLECTIVE ;  /* 0x000000000000791b */ /* 0x026ff40003800000 */
.L_x_205:
[----:B------:R-:W-:Y:S05]  /*c5a0*/  BSYNC B0 ;  /* 0x0000000000007941 */ /* 0x000fea0003800000 */
.L_x_204:
[----:B------:R-:W-:Y:S05]  /*c5b0*/  BRA `(.L_x_206) ;  /* 0xffffff7000447947 */ /* 0x000fea000383ffff */
.L_x_64:
[----:B--2---:R-:W-:-:S04]  /*c5c0*/  MOV R3, UR5 ;  /* 0x0000000500037c02 */ /* 0x004fc80008000f00 */
[----:B------:R2:W3:Y:S03]  /*c5d0*/  SYNCS.PHASECHK.TRANS64.TRYWAIT P0, [R3+URZ+0x8], R4 ;  /* 0x00000804030075a7 */ /* 0x0004e600080011ff */
[----:B---3--:R-:W-:Y:S05]  /*c5e0*/  @!P0 NANOSLEEP.SYNCS 0x989680 ;  /* 0x009896800000895d */ /* 0x008fea0003900000 */
[----:B------:R-:W3:Y:S02]  /*c5f0*/  @!P0 SYNCS.PHASECHK.TRANS64 P0, [R3+URZ+0x8], R4 ;  /* 0x00000804030085a7 */ /* 0x000ee400080010ff */
[----:B---3--:R-:W-:Y:S05]  /*c600*/  @!P0 BRA `(.L_x_64) ;  /* 0xfffffffc00ec8947 */ /* 0x008fea000383ffff */
[----:B------:R-:W-:Y:S05]  /*c610*/  BRA `(.L_x_63) ;  /* 0xffffff7000487947 */ /* 0x000fea000383ffff */
.L_x_65:
[----:B------:R-:W-:-:S07]  /*c620*/  MOV R4, UR20 ;  /* 0x0000001400047c02 */ /* 0x000fce0008000f00 */
.L_x_207:
[----:B-1----:R1:W2:Y:S02]  /*c630*/  SYNCS.PHASECHK.TRANS64.TRYWAIT P0, [R4+URZ+0xd0], R5 ;  /* 0x0000d005040075a7 */ /* 0x0022a400080011ff */
[----:B--2---:R-:W-:Y:S05]  /*c640*/  @!P0 NANOSLEEP.SYNCS 0x989680 ;  /* 0x009896800000895d */ /* 0x004fea0003900000 */
[----:B------:R-:W2:Y:S02]  /*c650*/  @!P0 SYNCS.PHASECHK.TRANS64 P0, [R4+URZ+0xd0], R5 ;  /* 0x0000d005040085a7 */ /* 0x000ea400080010ff */
[----:B--2---:R-:W-:Y:S05]  /*c660*/  @!P0 BRA `(.L_x_207) ;  /* 0xfffffffc00f08947 */ /* 0x004fea000383ffff */
[----:B------:R-:W-:Y:S05]  /*c670*/  BRA `(.L_x_208) ;  /* 0xffffff7400447947 */ /* 0x000fea000383ffff */
.L_x_67:
[----:B------:R-:W-:-:S07]  /*c680*/  MOV R4, UR25 ;  /* 0x0000001900047c02 */ /* 0x000fce0008000f00 */
.L_x_209:
[----:B-1----:R1:W2:Y:S02]  /*c690*/  SYNCS.PHASECHK.TRANS64.TRYWAIT P0, [R4+URZ+0xf0], R5 ;  /* 0x0000f005040075a7 */ /* 0x0022a400080011ff */
[----:B--2---:R-:W-:Y:S05]  /*c6a0*/  @!P0 NANOSLEEP.SYNCS 0x989680 ;  /* 0x009896800000895d */ /* 0x004fea0003900000 */
[----:B------:R-:W2:Y:S02]  /*c6b0*/  @!P0 SYNCS.PHASECHK.TRANS64 P0, [R4+URZ+0xf0], R5 ;  /* 0x0000f005040085a7 */ /* 0x000ea400080010ff */
[----:B--2---:R-:W-:Y:S05]  /*c6c0*/  @!P0 BRA `(.L_x_209) ;  /* 0xfffffffc00f08947 */ /* 0x004fea000383ffff */
[----:B------:R-:W-:Y:S05]  /*c6d0*/  BRA `(.L_x_66) ;  /* 0xffffff7400647947 */ /* 0x000fea000383ffff */
.L_x_71:
[----:B-1----:R-:W-:Y:S07]  /*c6e0*/  MOV R4, UR18 ;  /* 0x0000001200047c02 */ /* 0x002fee0008000f00 */
.L_x_210:
[----:B-1----:R1:W2:Y:S02]  /*c6f0*/  SYNCS.PHASECHK.TRANS64.TRYWAIT P0, [R4+URZ], R6 ;  /* 0x00000006040075a7 */ /* 0x0022a400080011ff */
[----:B--2---:R-:W-:Y:S05]  /*c700*/  @!P0 NANOSLEEP.SYNCS 0x989680 ;  /* 0x009896800000895d */ /* 0x004fea0003900000 */
[----:B------:R-:W2:Y:S02]  /*c710*/  @!P0 SYNCS.PHASECHK.TRANS64 P0, [R4+URZ], R6 ;  /* 0x00000006040085a7 */ /* 0x000ea400080010ff */
[----:B--2---:R-:W-:Y:S05]  /*c720*/  @!P0 BRA `(.L_x_210) ;  /* 0xfffffffc00f08947 */ /* 0x004fea000383ffff */
[----:B------:R-:W-:Y:S05]  /*c730*/  BRA `(.L_x_70) ;  /* 0xffffff7400887947 */ /* 0x000fea000383ffff */
.L_x_75:
[----:B--2---:R-:W-:-:S07]  /*c740*/  MOV R0, UR4 ;  /* 0x0000000400007c02 */ /* 0x004fce0008000f00 */
.L_x_211:
[----:B--2---:R2:W3:Y:S02]  /*c750*/  SYNCS.PHASECHK.TRANS64.TRYWAIT P0, [R0+URZ], R2 ;  /* 0x00000002000075a7 */ /* 0x0044e400080011ff */
[----:B---3--:R-:W-:Y:S05]  /*c760*/  @!P0 NANOSLEEP.SYNCS 0x989680 ;  /* 0x009896800000895d */ /* 0x008fea0003900000 */
[----:B------:R-:W3:Y:S02]  /*c770*/  @!P0 SYNCS.PHASECHK.TRANS64 P0, [R0+URZ], R2 ;  /* 0x00000002000085a7 */ /* 0x000ee400080010ff */
[----:B---3--:R-:W-:Y:S05]  /*c780*/  @!P0 BRA `(.L_x_211) ;  /* 0xfffffffc00f08947 */ /* 0x008fea000383ffff */
[----:B------:R-:W-:Y:S05]  /*c790*/  BRA `(.L_x_212) ;  /* 0xffffff7800907947 */ /* 0x000fea000383ffff */
.L_x_78:
[----:B------:R-:W-:-:S07]  /*c7a0*/  MOV R0, UR20 ;  /* 0x0000001400007c02 */ /* 0x000fce0008000f00 */
.L_x_213:
[----:B--2---:R2:W3:Y:S02]  /*c7b0*/  SYNCS.PHASECHK.TRANS64.TRYWAIT P1, [R0+URZ+0x100], R2 ;  /* 0x00010002000075a7 */ /* 0x0044e400080211ff */
[----:B---3--:R-:W-:Y:S05]  /*c7c0*/  @!P1 NANOSLEEP.SYNCS 0x989680 ;  /* 0x009896800000995d */ /* 0x008fea0003900000 */
[----:B------:R-:W3:Y:S02]  /*c7d0*/  @!P1 SYNCS.PHASECHK.TRANS64 P1, [R0+URZ+0x100], R2 ;  /* 0x00010002000095a7 */ /* 0x000ee400080210ff */
[----:B---3--:R-:W-:Y:S05]  /*c7e0*/  @!P1 BRA `(.L_x_213) ;  /* 0xfffffffc00f09947 */ /* 0x008fea000383ffff */
[----:B------:R-:W-:Y:S05]  /*c7f0*/  BRA `(.L_x_214) ;  /* 0xffffff7800dc7947 */ /* 0x000fea000383ffff */
.L_x_83:
[----:B------:R-:W-:Y:S07]  /*c800*/  MOV R2, UR31 ;  /* 0x0000001f00027c02 */ /* 0x000fee0008000f00 */
.L_x_215:
[----:B-1----:R1:W2:Y:S02]  /*c810*/  SYNCS.PHASECHK.TRANS64.TRYWAIT P0, [R2+URZ+0xd0], R3 ;  /* 0x0000d003020075a7 */ /* 0x0022a400080011ff */
[----:B--2---:R-:W-:Y:S05]  /*c820*/  @!P0 NANOSLEEP.SYNCS 0x989680 ;  /* 0x009896800000895d */ /* 0x004fea0003900000 */
[----:B------:R-:W2:Y:S02]  /*c830*/  @!P0 SYNCS.PHASECHK.TRANS64 P0, [R2+URZ+0xd0], R3 ;  /* 0x0000d003020085a7 */ /* 0x000ea400080010ff */
[----:B--2---:R-:W-:Y:S05]  /*c840*/  @!P0 BRA `(.L_x_215) ;  /* 0xfffffffc00f08947 */ /* 0x004fea000383ffff */
[----:B------:R-:W-:Y:S05]  /*c850*/  BRA `(.L_x_216) ;  /* 0xffffff80002c7947 */ /* 0x000fea000383ffff */
.L_x_86:
[----:B------:R-:W-:Y:S07]  /*c860*/  MOV R2, UR31 ;  /* 0x0000001f00027c02 */ /* 0x000fee0008000f00 */
.L_x_217:
[----:B-1----:R1:W2:Y:S02]  /*c870*/  SYNCS.PHASECHK.TRANS64.TRYWAIT P2, [R2+URZ+0xc8], R3 ;  /* 0x0000c803020075a7 */ /* 0x0022a400080411ff */
[----:B--2---:R-:W-:Y:S05]  /*c880*/  @!P2 NANOSLEEP.SYNCS 0x989680 ;  /* 0x009896800000a95d */ /* 0x004fea0003900000 */
[----:B------:R-:W2:Y:S02]  /*c890*/  @!P2 SYNCS.PHASECHK.TRANS64 P2, [R2+URZ+0xc8], R3 ;  /* 0x0000c8030200a5a7 */ /* 0x000ea400080410ff */
[----:B--2---:R-:W-:Y:S05]  /*c8a0*/  @!P2 BRA `(.L_x_217) ;  /* 0xfffffffc00f0a947 */ /* 0x004fea000383ffff */
[----:B------:R-:W-:Y:S05]  /*c8b0*/  BRA `(.L_x_85) ;  /* 0xffffff8400947947 */ /* 0x000fea000383ffff */
.L_x_89:
[----:B-1----:R-:W-:Y:S07]  /*c8c0*/  MOV R2, UR31 ;  /* 0x0000001f00027c02 */ /* 0x002fee0008000f00 */
.L_x_218:
[----:B-1----:R1:W2:Y:S02]  /*c8d0*/  SYNCS.PHASECHK.TRANS64.TRYWAIT P1, [R2+URZ+0xa0], R9 ;  /* 0x0000a009020075a7 */ /* 0x0022a400080211ff */
[----:B--2---:R-:W-:Y:S05]  /*c8e0*/  @!P1 NANOSLEEP.SYNCS 0x989680 ;  /* 0x009896800000995d */ /* 0x004fea0003900000 */
[----:B------:R-:W2:Y:S02]  /*c8f0*/  @!P1 SYNCS.PHASECHK.TRANS64 P1, [R2+URZ+0xa0], R9 ;  /* 0x0000a009020095a7 */ /* 0x000ea400080210ff */
[----:B--2---:R-:W-:Y:S05]  /*c900*/  @!P1 BRA `(.L_x_218) ;  /* 0xfffffffc00f09947 */ /* 0x004fea000383ffff */
[----:B------:R-:W-:Y:S05]  /*c910*/  BRA `(.L_x_219) ;  /* 0xffffff8800247947 */ /* 0x000fea000383ffff */
.L_x_90:
[----:B------:R-:W-:Y:S07]  /*c920*/  MOV R2, UR31 ;  /* 0x0000001f00027c02 */ /* 0x000fee0008000f00 */
.L_x_220:
[----:B-1----:R1:W2:Y:S02]  /*c930*/  SYNCS.PHASECHK.TRANS64.TRYWAIT P1, [R2+URZ+0xa8], R9 ;  /* 0x0000a809020075a7 */ /* 0x0022a400080211ff */
[----:B--2---:R-:W-:Y:S05]  /*c940*/  @!P1 NANOSLEEP.SYNCS 0x989680 ;  /* 0x009896800000995d */ /* 0x004fea0003900000 */
[----:B------:R-:W2:Y:S02]  /*c950*/  @!P1 SYNCS.PHASECHK.TRANS64 P1, [R2+URZ+0xa8], R9 ;  /* 0x0000a809020095a7 */ /* 0x000ea400080210ff */
[----:B--2---:R-:W-:Y:S05]  /*c960*/  @!P1 BRA `(.L_x_220) ;  /* 0xfffffffc00f09947 */ /* 0x004fea000383ffff */
[----:B------:R-:W-:Y:S05]  /*c970*/  BRA `(.L_x_221) ;  /* 0xffffff88005c7947 */ /* 0x000fea000383ffff */
.L_x_91:
[----:B------:R-:W-:Y:S07]  /*c980*/  MOV R2, UR31 ;  /* 0x0000001f00027c02 */ /* 0x000fee0008000f00 */
.L_x_222:
[----:B-1----:R1:W2:Y:S02]  /*c990*/  SYNCS.PHASECHK.TRANS64.TRYWAIT P1, [R2+URZ+0xb0], R9 ;  /* 0x0000b009020075a7 */ /* 0x0022a400080211ff */
[----:B--2---:R-:W-:Y:S05]  /*c9a0*/  @!P1 NANOSLEEP.SYNCS 0x989680 ;  /* 0x009896800000995d */ /* 0x004fea0003900000 */
[----:B------:R-:W2:Y:S02]  /*c9b0*/  @!P1 SYNCS.PHASECHK.TRANS64 P1, [R2+URZ+0xb0], R9 ;  /* 0x0000b009020095a7 */ /* 0x000ea400080210ff */
[----:B--2---:R-:W-:Y:S05]  /*c9c0*/  @!P1 BRA `(.L_x_222) ;  /* 0xfffffffc00f09947 */ /* 0x004fea000383ffff */
[----:B------:R-:W-:Y:S05]  /*c9d0*/  BRA `(.L_x_223) ;  /* 0xffffff8800a47947 */ /* 0x000fea000383ffff */
.L_x_92:
[----:B------:R-:W-:Y:S07]  /*c9e0*/  MOV R2, UR31 ;  /* 0x0000001f00027c02 */ /* 0x000fee0008000f00 */
.L_x_224:
[----:B-1----:R1:W2:Y:S02]  /*c9f0*/  SYNCS.PHASECHK.TRANS64.TRYWAIT P1, [R2+URZ+0xb8], R9 ;  /* 0x0000b809020075a7 */ /* 0x0022a400080211ff */
[----:B--2---:R-:W-:Y:S05]  /*ca00*/  @!P1 NANOSLEEP.SYNCS 0x989680 ;  /* 0x009896800000995d */ /* 0x004fea0003900000 */
[----:B------:R-:W2:Y:S02]  /*ca10*/  @!P1 SYNCS.PHASECHK.TRANS64 P1, [R2+URZ+0xb8], R9 ;  /* 0x0000b809020095a7 */ /* 0x000ea400080210ff */
[----:B--2---:R-:W-:Y:S05]  /*ca20*/  @!P1 BRA `(.L_x_224) ;  /* 0xfffffffc00f09947 */ /* 0x004fea000383ffff */
[----:B------:R-:W-:Y:S05]  /*ca30*/  BRA `(.L_x_225) ;  /* 0xffffff8800ec7947 */ /* 0x000fea000383ffff */
.L_x_93:
[----:B------:R-:W-:Y:S07]  /*ca40*/  MOV R2, UR31 ;  /* 0x0000001f00027c02 */ /* 0x000fee0008000f00 */
.L_x_226:
[----:B-1----:R1:W2:Y:S02]  /*ca50*/  SYNCS.PHASECHK.TRANS64.TRYWAIT P1, [R2+URZ+0xa0], R8 ;  /* 0x0000a008020075a7 */ /* 0x0022a400080211ff */
[----:B--2---:R-:W-:Y:S05]  /*ca60*/  @!P1 NANOSLEEP.SYNCS 0x989680 ;  /* 0x009896800000995d */ /* 0x004fea0003900000 */
[----:B------:R-:W2:Y:S02]  /*ca70*/  @!P1 SYNCS.PHASECHK.TRANS64 P1, [R2+URZ+0xa0], R8 ;  /* 0x0000a008020095a7 */ /* 0x000ea400080210ff */
[----:B--2---:R-:W-:Y:S05]  /*ca80*/  @!P1 BRA `(.L_x_226) ;  /* 0xfffffffc00f09947 */ /* 0x004fea000383ffff */
[----:B------:R-:W-:Y:S05]  /*ca90*/  BRA `(.L_x_227) ;  /* 0xffffff8c00387947 */ /* 0x000fea000383ffff */
.L_x_94:
[----:B------:R-:W-:Y:S07]  /*caa0*/  MOV R2, UR31 ;  /* 0x0000001f00027c02 */ /* 0x000fee0008000f00 */
.L_x_228:
[----:B-1----:R1:W2:Y:S02]  /*cab0*/  SYNCS.PHASECHK.TRANS64.TRYWAIT P1, [R2+URZ+0xa8], R8 ;  /* 0x0000a808020075a7 */ /* 0x0022a400080211ff */
[----:B--2---:R-:W-:Y:S05]  /*cac0*/  @!P1 NANOSLEEP.SYNCS 0x989680 ;  /* 0x009896800000995d */ /* 0x004fea0003900000 */
[----:B------:R-:W2:Y:S02]  /*cad0*/  @!P1 SYNCS.PHASECHK.TRANS64 P1, [R2+URZ+0xa8], R8 ;  /* 0x0000a808020095a7 */ /* 0x000ea400080210ff */
[----:B--2---:R-:W-:Y:S05]  /*cae0*/  @!P1 BRA `(.L_x_228) ;  /* 0xfffffffc00f09947 */ /* 0x004fea000383ffff */
[----:B------:R-:W-:Y:S05]  /*caf0*/  BRA `(.L_x_229) ;  /* 0xffffff8c00847947 */ /* 0x000fea000383ffff */
.L_x_95:
[----:B------:R-:W-:Y:S07]  /*cb00*/  MOV R2, UR31 ;  /* 0x0000001f00027c02 */ /* 0x000fee0008000f00 */
.L_x_230:
[----:B-1----:R1:W2:Y:S02]  /*cb10*/  SYNCS.PHASECHK.TRANS64.TRYWAIT P1, [R2+URZ+0xb0], R8 ;  /* 0x0000b008020075a7 */ /* 0x0022a400080211ff */
[----:B--2---:R-:W-:Y:S05]  /*cb20*/  @!P1 NANOSLEEP.SYNCS 0x989680 ;  /* 0x009896800000995d */ /* 0x004fea0003900000 */
[----:B------:R-:W2:Y:S02]  /*cb30*/  @!P1 SYNCS.PHASECHK.TRANS64 P1, [R2+URZ+0xb0], R8 ;  /* 0x0000b008020095a7 */ /* 0x000ea400080210ff */
[----:B--2---:R-:W-:Y:S05]  /*cb40*/  @!P1 BRA `(.L_x_230) ;  /* 0xfffffffc00f09947 */ /* 0x004fea000383ffff */
[----:B------:R-:W-:Y:S05]  /*cb50*/  BRA `(.L_x_231) ;  /* 0xffffff8c00d07947 */ /* 0x000fea000383ffff */
.L_x_96:
[----:B------:R-:W-:Y:S07]  /*cb60*/  MOV R2, UR31 ;  /* 0x0000001f00027c02 */ /* 0x000fee0008000f00 */
.L_x_232:
[----:B-1----:R1:W2:Y:S02]  /*cb70*/  SYNCS.PHASECHK.TRANS64.TRYWAIT P0, [R2+URZ+0xb8], R8 ;  /* 0x0000b808020075a7 */ /* 0x0022a400080011ff */
[----:B--2---:R-:W-:Y:S05]  /*cb80*/  @!P0 NANOSLEEP.SYNCS 0x989680 ;  /* 0x009896800000895d */ /* 0x004fea0003900000 */
[----:B------:R-:W2:Y:S02]  /*cb90*/  @!P0 SYNCS.PHASECHK.TRANS64 P0, [R2+URZ+0xb8], R8 ;  /* 0x0000b808020085a7 */ /* 0x000ea400080010ff */
[----:B--2---:R-:W-:Y:S05]  /*cba0*/  @!P0 BRA `(.L_x_232) ;  /* 0xfffffffc00f08947 */ /* 0x004fea000383ffff */
[----:B------:R-:W-:Y:S05]  /*cbb0*/  BRA `(.L_x_233) ;  /* 0xffffff9000247947 */ /* 0x000fea000383ffff */
.L_x_98:
[----:B-1----:R-:W-:-:S07]  /*cbc0*/  MOV R0, UR31 ;  /* 0x0000001f00007c02 */ /* 0x002fce0008000f00 */
.L_x_234:
[----:B-1----:R1:W2:Y:S02]  /*cbd0*/  SYNCS.PHASECHK.TRANS64.TRYWAIT P0, [R0+URZ+0xa0], R9 ;  /* 0x0000a009000075a7 */ /* 0x0022a400080011ff */
[----:B--2---:R-:W-:Y:S05]  /*cbe0*/  @!P0 NANOSLEEP.SYNCS 0x989680 ;  /* 0x009896800000895d */ /* 0x004fea0003900000 */
[----:B------:R-:W2:Y:S02]  /*cbf0*/  @!P0 SYNCS.PHASECHK.TRANS64 P0, [R0+URZ+0xa0], R9 ;  /* 0x0000a009000085a7 */ /* 0x000ea400080010ff */
[----:B--2---:R-:W-:Y:S05]  /*cc00*/  @!P0 BRA `(.L_x_234) ;  /* 0xfffffffc00f08947 */ /* 0x004fea000383ffff */
[----:B------:R-:W-:Y:S05]  /*cc10*/  BRA `(.L_x_235) ;  /* 0xffffff9000887947 */ /* 0x000fea000383ffff */
.L_x_99:
[----:B-1----:R-:W-:-:S07]  /*cc20*/  MOV R0, UR31 ;  /* 0x0000001f00007c02 */ /* 0x002fce0008000f00 */
.L_x_236:
[----:B-1----:R1:W2:Y:S02]  /*cc30*/  SYNCS.PHASECHK.TRANS64.TRYWAIT P0, [R0+URZ+0xa8], R9 ;  /* 0x0000a809000075a7 */ /* 0x0022a400080011ff */
[----:B--2---:R-:W-:Y:S05]  /*cc40*/  @!P0 NANOSLEEP.SYNCS 0x989680 ;  /* 0x009896800000895d */ /* 0x004fea0003900000 */
[----:B------:R-:W2:Y:S02]  /*cc50*/  @!P0 SYNCS.PHASECHK.TRANS64 P0, [R0+URZ+0xa8], R9 ;  /* 0x0000a809000085a7 */ /* 0x000ea400080010ff */
[----:B--2---:R-:W-:Y:S05]  /*cc60*/  @!P0 BRA `(.L_x_236) ;  /* 0xfffffffc00f08947 */ /* 0x004fea000383ffff */
[----:B------:R-:W-:Y:S05]  /*cc70*/  BRA `(.L_x_237) ;  /* 0xffffff9000787947 */ /* 0x000fea000383ffff */
.L_x_100:
[----:B------:R-:W-:-:S07]  /*cc80*/  MOV R2, UR31 ;  /* 0x0000001f00027c02 */ /* 0x000fce0008000f00 */
.L_x_238:
[----:B-1----:R1:W2:Y:S02]  /*cc90*/  SYNCS.PHASECHK.TRANS64.TRYWAIT P0, [R2+URZ+0xb0], R9 ;  /* 0x0000b009020075a7 */ /* 0x0022a400080011ff */
[----:B--2---:R-:W-:Y:S05]  /*cca0*/  @!P0 NANOSLEEP.SYNCS 0x989680 ;  /* 0x009896800000895d */ /* 0x004fea0003900000 */
[----:B------:R-:W2:Y:S02]  /*ccb0*/  @!P0 SYNCS.PHASECHK.TRANS64 P0, [R2+URZ+0xb0], R9 ;  /* 0x0000b009020085a7 */ /* 0x000ea400080010ff */
[----:B--2---:R-:W-:Y:S05]  /*ccc0*/  @!P0 BRA `(.L_x_238) ;  /* 0xfffffffc00f08947 */ /* 0x004fea000383ffff */
[----:B------:R-:W-:Y:S05]  /*ccd0*/  BRA `(.L_x_239) ;  /* 0xffffff90006c7947 */ /* 0x000fea000383ffff */
.L_x_102:
[----:B------:R-:W-:Y:S07]  /*cce0*/  MOV R0, UR49 ;  /* 0x0000003100007c02 */ /* 0x000fee0008000f00 */
.L_x_240:
[----:B-1----:R1:W2:Y:S02]  /*ccf0*/  SYNCS.PHASECHK.TRANS64.TRYWAIT P0, [R0+URZ+0xd0], R2 ;  /* 0x0000d002000075a7 */ /* 0x0022a400080011ff */
[----:B--2---:R-:W-:Y:S05]  /*cd00*/  @!P0 NANOSLEEP.SYNCS 0x989680 ;  /* 0x009896800000895d */ /* 0x004fea0003900000 */
[----:B------:R-:W2:Y:S02]  /*cd10*/  @!P0 SYNCS.PHASECHK.TRANS64 P0, [R0+URZ+0xd0], R2 ;  /* 0x0000d002000085a7 */ /* 0x000ea400080010ff */
[----:B--2---:R-:W-:Y:S05]  /*cd20*/  @!P0 BRA `(.L_x_240) ;  /* 0xfffffffc00f08947 */ /* 0x004fea000383ffff */
[----:B------:R-:W-:Y:S05]  /*cd30*/  BRA `(.L_x_241) ;  /* 0xffffff9400447947 */ /* 0x000fea000383ffff */
.L_x_113:
[----:B-1----:R-:W-:Y:S04]  /*cd40*/  MOV R2, UR49 ;  /* 0x0000003100027c02 */ /* 0x002fe80008000f00 */
[----:B------:R1:W3:Y:S03]  /*cd50*/  SYNCS.PHASECHK.TRANS64.TRYWAIT P1, [R2+URZ+0x80], R3 ;  /* 0x00008003020075a7 */ /* 0x0002e600080211ff */
[----:B---3--:R-:W-:Y:S05]  /*cd60*/  @!P1 NANOSLEEP.SYNCS 0x989680 ;  /* 0x009896800000995d */ /* 0x008fea0003900000 */
[----:B------:R-:W3:Y:S02]  /*cd70*/  @!P1 SYNCS.PHASECHK.TRANS64 P1, [R2+URZ+0x80], R3 ;  /* 0x00008003020095a7 */ /* 0x000ee400080210ff */
[----:B---3--:R-:W-:Y:S05]  /*cd80*/  @!P1 BRA `(.L_x_113) ;  /* 0xfffffffc00ec9947 */ /* 0x008fea000383ffff */
[----:B------:R-:W-:Y:S05]  /*cd90*/  BRA `(.L_x_112) ;  /* 0xffffffa400147947 */ /* 0x000fea000383ffff */
.L_x_115:
[----:B-1----:R1:W2:Y:S02]  /*cda0*/  SYNCS.PHASECHK.TRANS64.TRYWAIT P0, [R79+URZ+0xe0], R0 ;  /* 0x0000e0004f0075a7 */ /* 0x0022a400080011ff */
[----:B--2---:R-:W-:Y:S05]  /*cdb0*/  @!P0 NANOSLEEP.SYNCS 0x989680 ;  /* 0x009896800000895d */ /* 0x004fea0003900000 */
[----:B------:R-:W2:Y:S02]  /*cdc0*/  @!P0 SYNCS.PHASECHK.TRANS64 P0, [R79+URZ+0xe0], R0 ;  /* 0x0000e0004f0085a7 */ /* 0x000ea400080010ff */
[----:B--2---:R-:W-:Y:S05]  /*cdd0*/  @!P0 BRA `(.L_x_115) ;  /* 0xfffffffc00f08947 */ /* 0x004fea000383ffff */
[----:B------:R-:W-:Y:S05]  /*cde0*/  BRA `(.L_x_114) ;  /* 0xffffffa4003c7947 */ /* 0x000fea000383ffff */
.L_x_124:
[----:B-1----:R1:W2:Y:S02]  /*cdf0*/  SYNCS.PHASECHK.TRANS64.TRYWAIT P0, [R2+URZ+0x80], R0 ;  /* 0x00008000020075a7 */ /* 0x0022a400080011ff */
[----:B--2---:R-:W-:Y:S05]  /*ce00*/  @!P0 NANOSLEEP.SYNCS 0x989680 ;  /* 0x009896800000895d */ /* 0x004fea0003900000 */
[----:B------:R-:W2:Y:S02]  /*ce10*/  @!P0 SYNCS.PHASECHK.TRANS64 P0, [R2+URZ+0x80], R0 ;  /* 0x00008000020085a7 */ /* 0x000ea400080010ff */
[----:B--2---:R-:W-:Y:S05]  /*ce20*/  @!P0 BRA `(.L_x_124) ;  /* 0xfffffffc00f08947 */ /* 0x004fea000383ffff */
[----:B------:R-:W-:Y:S05]  /*ce30*/  BRA `(.L_x_123) ;  /* 0xffffffac00607947 */ /* 0x000fea000383ffff */
.L_x_132:
[----:B-1----:R1:W2:Y:S02]  /*ce40*/  SYNCS.PHASECHK.TRANS64.TRYWAIT P0, [R6+URZ+0x80], R5 ;  /* 0x00008005060075a7 */ /* 0x0022a400080011ff */
[----:B--2---:R-:W-:Y:S05]  /*ce50*/  @!P0 NANOSLEEP.SYNCS 0x989680 ;  /* 0x009896800000895d */ /* 0x004fea0003900000 */
[----:B------:R-:W2:Y:S02]  /*ce60*/  @!P0 SYNCS.PHASECHK.TRANS64 P0, [R6+URZ+0x80], R5 ;  /* 0x00008005060085a7 */ /* 0x000ea400080010ff */
[----:B--2---:R-:W-:Y:S05]  /*ce70*/  @!P0 BRA `(.L_x_132) ;  /* 0xfffffffc00f08947 */ /* 0x004fea000383ffff */
[----:B------:R-:W-:Y:S05]  /*ce80*/  BRA `(.L_x_131) ;  /* 0xffffffb400a47947 */ /* 0x000fea000383ffff */
.L_x_140:
[----:B-1----:R1:W2:Y:S02]  /*ce90*/  SYNCS.PHASECHK.TRANS64.TRYWAIT P0, [R0+URZ+0x80], R6 ;  /* 0x00008006000075a7 */ /* 0x0022a400080011ff */
[----:B--2---:R-:W-:Y:S05]  /*cea0*/  @!P0 NANOSLEEP.SYNCS 0x989680 ;  /* 0x009896800000895d */ /* 0x004fea0003900000 */
[----:B------:R-:W2:Y:S02]  /*ceb0*/  @!P0 SYNCS.PHASECHK.TRANS64 P0, [R0+URZ+0x80], R6 ;  /* 0x00008006000085a7 */ /* 0x000ea400080010ff */
[----:B--2---:R-:W-:Y:S05]  /*cec0*/  @!P0 BRA `(.L_x_140) ;  /* 0xfffffffc00f08947 */ /* 0x004fea000383ffff */
[----:B------:R-:W-:Y:S05]  /*ced0*/  BRA `(.L_x_139) ;  /* 0xffffffbc00e87947 */ /* 0x000fea000383ffff */
.L_x_148:
[----:B-1----:R1:W4:Y:S02]  /*cee0*/  SYNCS.PHASECHK.TRANS64.TRYWAIT P0, [R6+URZ+0x80], R5 ;  /* 0x00008005060075a7 */ /* 0x00232400080011ff */
[----:B----4-:R-:W-:Y:S05]  /*cef0*/  @!P0 NANOSLEEP.SYNCS 0x989680 ;  /* 0x009896800000895d */ /* 0x010fea0003900000 */
[----:B------:R-:W4:Y:S02]  /*cf00*/  @!P0 SYNCS.PHASECHK.TRANS64 P0, [R6+URZ+0x80], R5 ;  /* 0x00008005060085a7 */ /* 0x000f2400080010ff */
[----:B----4-:R-:W-:Y:S05]  /*cf10*/  @!P0 BRA `(.L_x_148) ;  /* 0xfffffffc00f08947 */ /* 0x010fea000383ffff */
[----:B------:R-:W-:Y:S05]  /*cf20*/  BRA `(.L_x_147) ;  /* 0xffffffc800387947 */ /* 0x000fea000383ffff */
.L_x_156:
[----:B-1----:R1:W4:Y:S02]  /*cf30*/  SYNCS.PHASECHK.TRANS64.TRYWAIT P0, [R6+URZ+0x80], R5 ;  /* 0x00008005060075a7 */ /* 0x00232400080011ff */
[----:B----4-:R-:W-:Y:S05]  /*cf40*/  @!P0 NANOSLEEP.SYNCS 0x989680 ;  /* 0x009896800000895d */ /* 0x010fea0003900000 */
[----:B------:R-:W4:Y:S02]  /*cf50*/  @!P0 SYNCS.PHASECHK.TRANS64 P0, [R6+URZ+0x80], R5 ;  /* 0x00008005060085a7 */ /* 0x000f2400080010ff */
[----:B----4-:R-:W-:Y:S05]  /*cf60*/  @!P0 BRA `(.L_x_156) ;  /* 0xfffffffc00f08947 */ /* 0x010fea000383ffff */
[----:B------:R-:W-:Y:S05]  /*cf70*/  BRA `(.L_x_155) ;  /* 0xffffffd000987947 */ /* 0x000fea000383ffff */
.L_x_164:
[----:B-1----:R1:W4:Y:S02]  /*cf80*/  SYNCS.PHASECHK.TRANS64.TRYWAIT P0, [R6+URZ+0x80], R5 ;  /* 0x00008005060075a7 */ /* 0x00232400080011ff */
[----:B----4-:R-:W-:Y:S05]  /*cf90*/  @!P0 NANOSLEEP.SYNCS 0x989680 ;  /* 0x009896800000895d */ /* 0x010fea0003900000 */
[----:B------:R-:W4:Y:S02]  /*cfa0*/  @!P0 SYNCS.PHASECHK.TRANS64 P0, [R6+URZ+0x80], R5 ;  /* 0x00008005060085a7 */ /* 0x000f2400080010ff */
[----:B----4-:R-:W-:Y:S05]  /*cfb0*/  @!P0 BRA `(.L_x_164) ;  /* 0xfffffffc00f08947 */ /* 0x010fea000383ffff */
[----:B------:R-:W-:Y:S05]  /*cfc0*/  BRA `(.L_x_163) ;  /* 0xffffffd800ec7947 */ /* 0x000fea000383ffff */
.L_x_172:
[----:B-1----:R1:W2:Y:S02]  /*cfd0*/  SYNCS.PHASECHK.TRANS64.TRYWAIT P0, [R0+URZ+0x80], R84 ;  /* 0x00008054000075a7 */ /* 0x0022a400080011ff */
[----:B--2---:R-:W-:Y:S05]  /*cfe0*/  @!P0 NANOSLEEP.SYNCS 0x989680 ;  /* 0x009896800000895d */ /* 0x004fea0003900000 */
[----:B------:R-:W2:Y:S02]  /*cff0*/  @!P0 SYNCS.PHASECHK.TRANS64 P0, [R0+URZ+0x80], R84 ;  /* 0x00008054000085a7 */ /* 0x000ea400080010ff */
[----:B--2---:R-:W-:Y:S05]  /*d000*/  @!P0 BRA `(.L_x_172) ;  /* 0xfffffffc00f08947 */ /* 0x004fea000383ffff */
[----:B------:R-:W-:Y:S05]  /*d010*/  BRA `(.L_x_171) ;  /* 0xffffffe400407947 */ /* 0x000fea000383ffff */
        .weak           $__internal_0_$__cuda_sm10x_tcgen05_guardrail_trap_col_being_dealloced_not_returned_by_alloc
        .type           $__internal_0_$__cuda_sm10x_tcgen05_guardrail_trap_col_being_dealloced_not_returned_by_alloc,@function
        .size           $__internal_0_$__cuda_sm10x_tcgen05_guardrail_trap_col_being_dealloced_not_returned_by_alloc,($__internal_1_$__cuda_sm10x_tcgen05_guardrail_trap_phase_invalid_during_alloc - $__internal_0_$__cuda_sm10x_tcgen05_guardrail_trap_col_being_dealloced_not_returned_by_alloc)
$__internal_0_$__cuda_sm10x_tcgen05_guardrail_trap_col_being_dealloced_not_returned_by_alloc:
[----:B------:R-:W-:Y:S05]  /*d020*/  BPT.TRAP 0x1 ;  /* 0x000000040000795c */ /* 0x000fea0000300000 */
[----:B------:R-:W-:-:S04]  /*d030*/  HFMA2 R3, -RZ, RZ, 0, 0 ;  /* 0x00000000ff037431 */ /* 0x000fc800000001ff */
[----:B------:R-:W-:Y:S05]  /*d040*/  RET.REL.NODEC R2 `(_ZN7cutlass13device_kernelINS_4conv6kernel13ConvUniversalINS1_16ConvProblemShapeILNS1_8OperatorE0ELi2EEENS1_10collective14CollectiveConvINS1_47MainloopSm100TmaUmmaWarpSpecializedImplicitGemmILS5_0ELi8ELi2ELi1ELi2EN4cute5tupleIJNSA_1CILi2EEENSC_ILi1EEESE_EEEEENSB_IJNSC_ILi256EEENSC_ILi128EEENSB_IJNSC_ILi32EEEEEEEEENS_10tfloat32_tESM_NSA_8TiledMMAINSA_8MMA_AtomIJNSA_23SM100_MMA_TF32_2x1SM_SSISM_SM_fLi256ELi128ELNSA_4UMMA5MajorE0ELSR_0ELNSQ_7ScaleInE0ELSS_0EEEEEENSA_6LayoutINSB_IJSE_SE_SE_EEENSB_IJNSC_ILi0EEESX_SX_EEEEENSB_IJNSA_10UnderscoreES10_S10_EEEEENS7_6detail27Sm100ImplicitGemmTileTraitsINSA_25SM100_TMA_2SM_LOAD_IM2COLENSA_14ComposedLayoutINSA_7SwizzleILi3ELi4ELi3EEENSA_18smem_ptr_flag_bitsILi32EEENSV_INSB_IJNSC_ILi8EEESJ_EEENSB_IJSJ_SE_EEEEEEEvEENS14_INSA_18SM100_TMA_2SM_LOADES1F_vEEEENS_8epilogue10collective18CollectiveEpilogueINS1K_23Sm100TmaWarpSpecializedILi4ELi2ELi16ELb1ELb0EEEJNSB_IJSI_SI_SK_EEENSB_IJNSV_ISI_SE_EENSV_INSC_ILi16EEESE_EEEEESM_NSB_IJNSB_IJlllEEESE_SX_EEESM_S1V_NS1K_6fusion15FusionCallbacksIS1O_NS1W_17LinearCombinationISM_fSM_fLNS_15FloatRoundStyleE2EEES1P_S1T_JEEENSA_5SM1004TMEM4LOAD26SM100_TMEM_LOAD_32dp32b16xENSA_20SM90_TMA_LOAD_IM2COLENS16_INS17_ILi2ELi4ELi3EEES1A_NSV_INSB_IJS1B_S1R_EEENSB_IJS1R_SE_EEEEEEENSA_39AutoVectorizingCopyWithAssumedAlignmentILi128EEENSA_21SM90_TMA_STORE_IM2COLES2B_S2D_S2D_EEEvvEEEEvNT_6ParamsE) ;  /* 0xffffff2c02ec7950 */ /* 0x000fea0003c3ffff */
        .weak           $__internal_1_$__cuda_sm10x_tcgen05_guardrail_trap_phase_invalid_during_alloc
        .type           $__internal_1_$__cuda_sm10x_tcgen05_guardrail_trap_phase_invalid_during_alloc,@function
        .size           $__internal_1_$__cuda_sm10x_tcgen05_guardrail_trap_phase_invalid_during_alloc,($__internal_2_$__cuda_sm10x_tcgen05_guardrail_trap_unallocated_columns_being_dealloced - $__internal_1_$__cuda_sm10x_tcgen05_guardrail_trap_phase_invalid_during_alloc)
$__internal_1_$__cuda_sm10x_tcgen05_guardrail_trap_phase_invalid_during_alloc:
[----:B------:R-:W-:Y:S05]  /*d050*/  BPT.TRAP 0x1 ;  /* 0x000000040000795c */ /* 0x000fea0000300000 */
[----:B------:R-:W-:-:S04]  /*d060*/  MOV R5, 0x0 ;  /* 0x0000000000057802 */ /* 0x000fc80000000f00 */
[----:B------:R-:W-:Y:S05]  /*d070*/  RET.REL.NODEC R4 `(_ZN7cutlass13device_kernelINS_4conv6kernel13ConvUniversalINS1_16ConvProblemShapeILNS1_8OperatorE0ELi2EEENS1_10collective14CollectiveConvINS1_47MainloopSm100TmaUmmaWarpSpecializedImplicitGemmILS5_0ELi8ELi2ELi1ELi2EN4cute5tupleIJNSA_1CILi2EEENSC_ILi1EEESE_EEEEENSB_IJNSC_ILi256EEENSC_ILi128EEENSB_IJNSC_ILi32EEEEEEEEENS_10tfloat32_tESM_NSA_8TiledMMAINSA_8MMA_AtomIJNSA_23SM100_MMA_TF32_2x1SM_SSISM_SM_fLi256ELi128ELNSA_4UMMA5MajorE0ELSR_0ELNSQ_7ScaleInE0ELSS_0EEEEEENSA_6LayoutINSB_IJSE_SE_SE_EEENSB_IJNSC_ILi0EEESX_SX_EEEEENSB_IJNSA_10UnderscoreES10_S10_EEEEENS7_6detail27Sm100ImplicitGemmTileTraitsINSA_25SM100_TMA_2SM_LOAD_IM2COLENSA_14ComposedLayoutINSA_7SwizzleILi3ELi4ELi3EEENSA_18smem_ptr_flag_bitsILi32EEENSV_INSB_IJNSC_ILi8EEESJ_EEENSB_IJSJ_SE_EEEEEEEvEENS14_INSA_18SM100_TMA_2SM_LOADES1F_vEEEENS_8epilogue10collective18CollectiveEpilogueINS1K_23Sm100TmaWarpSpecializedILi4ELi2ELi16ELb1ELb0EEEJNSB_IJSI_SI_SK_EEENSB_IJNSV_ISI_SE_EENSV_INSC_ILi16EEESE_EEEEESM_NSB_IJNSB_IJlllEEESE_SX_EEESM_S1V_NS1K_6fusion15FusionCallbacksIS1O_NS1W_17LinearCombinationISM_fSM_fLNS_15FloatRoundStyleE2EEES1P_S1T_JEEENSA_5SM1004TMEM4LOAD26SM100_TMEM_LOAD_32dp32b16xENSA_20SM90_TMA_LOAD_IM2COLENS16_INS17_ILi2ELi4ELi3EEES1A_NSV_INSB_IJS1B_S1R_EEENSB_IJS1R_SE_EEEEEEENSA_39AutoVectorizingCopyWithAssumedAlignmentILi128EEENSA_21SM90_TMA_STORE_IM2COLES2B_S2D_S2D_EEEvvEEEEvNT_6ParamsE) ;  /* 0xffffff2c04e07950 */ /* 0x000fea0003c3ffff */
        .weak           $__internal_2_$__cuda_sm10x_tcgen05_guardrail_trap_unallocated_columns_being_dealloced
        .type           $__internal_2_$__cuda_sm10x_tcgen05_guardrail_trap_unallocated_columns_being_dealloced,@function
        .size           $__internal_2_$__cuda_sm10x_tcgen05_guardrail_trap_unallocated_columns_being_dealloced,(.L_x_243 - $__internal_2_$__cuda_sm10x_tcgen05_guardrail_trap_unallocated_columns_being_dealloced)
$__internal_2_$__cuda_sm10x_tcgen05_guardrail_trap_unallocated_columns_being_dealloced:
[----:B------:R-:W-:Y:S05]  /*d080*/  BPT.TRAP 0x1 ;  /* 0x000000040000795c */ /* 0x000fea0000300000 */
[----:B------:R-:W-:-:S04]  /*d090*/  HFMA2 R3, -RZ, RZ, 0, 0 ;  /* 0x00000000ff037431 */ /* 0x000fc800000001ff */
[----:B------:R-:W-:Y:S05]  /*d0a0*/  RET.REL.NODEC R2 `(_ZN7cutlass13device_kernelINS_4conv6kernel13ConvUniversalINS1_16ConvProblemShapeILNS1_8OperatorE0ELi2EEENS1_10collective14CollectiveConvINS1_47MainloopSm100TmaUmmaWarpSpecializedImplicitGemmILS5_0ELi8ELi2ELi1ELi2EN4cute5tupleIJNSA_1CILi2EEENSC_ILi1EEESE_EEEEENSB_IJNSC_ILi256EEENSC_ILi128EEENSB_IJNSC_ILi32EEEEEEEEENS_10tfloat32_tESM_NSA_8TiledMMAINSA_8MMA_AtomIJNSA_23SM100_MMA_TF32_2x1SM_SSISM_SM_fLi256ELi128ELNSA_4UMMA5MajorE0ELSR_0ELNSQ_7ScaleInE0ELSS_0EEEEEENSA_6LayoutINSB_IJSE_SE_SE_EEENSB_IJNSC_ILi0EEESX_SX_EEEEENSB_IJNSA_10UnderscoreES10_S10_EEEEENS7_6detail27Sm100ImplicitGemmTileTraitsINSA_25SM100_TMA_2SM_LOAD_IM2COLENSA_14ComposedLayoutINSA_7SwizzleILi3ELi4ELi3EEENSA_18smem_ptr_flag_bitsILi32EEENSV_INSB_IJNSC_ILi8EEESJ_EEENSB_IJSJ_SE_EEEEEEEvEENS14_INSA_18SM100_TMA_2SM_LOADES1F_vEEEENS_8epilogue10collective18CollectiveEpilogueINS1K_23Sm100TmaWarpSpecializedILi4ELi2ELi16ELb1ELb0EEEJNSB_IJSI_SI_SK_EEENSB_IJNSV_ISI_SE_EENSV_INSC_ILi16EEESE_EEEEESM_NSB_IJNSB_IJlllEEESE_SX_EEESM_S1V_NS1K_6fusion15FusionCallbacksIS1O_NS1W_17LinearCombinationISM_fSM_fLNS_15FloatRoundStyleE2EEES1P_S1T_JEEENSA_5SM1004TMEM4LOAD26SM100_TMEM_LOAD_32dp32b16xENSA_20SM90_TMA_LOAD_IM2COLENS16_INS17_ILi2ELi4ELi3EEES1A_NSV_INSB_IJS1B_S1R_EEENSB_IJS1R_SE_EEEEEEENSA_39AutoVectorizingCopyWithAssumedAlignmentILi128EEENSA_21SM90_TMA_STORE_IM2COLES2B_S2D_S2D_EEEvvEEEEvNT_6ParamsE) ;  /* 0xffffff2c02d47950 */ /* 0x000fea0003c3ffff */
.L_x_242:
[----:B------:R-:W-:-:S00]  /*d0b0*/  BRA `(.L_x_242) ;  /* 0xfffffffc00fc7947 */ /* 0x000fc0000383ffff */
[----:B------:R-:W-:-:S00]  /*d0c0*/  NOP ;  /* 0x0000000000007918 */ /* 0x000fc00000000000 */
        /* <DEDUP_REMOVED lines=11> */
.L_x_243:


//--------------------- .nv.global.init           --------------------------
	.section	.nv.global.init,"aw",@progbits
.nv.global.init:
	.type		$str$29,@object
	.size		$str$29,($str$30 - $str$29)
$str$29:
        /*0000*/ 	.byte	0x28, 0x61, 0x64, 0x64, 0x72, 0x65, 0x73, 0x73, 0x20, 0x26, 0x20, 0x6d, 0x61, 0x73, 0x6b, 0x29
        /*0010*/ 	.byte	0x20, 0x3d, 0x3d, 0x20, 0x30, 0x00
	.type		$str$30,@object
	.size		$str$30,($str$28 - $str$30)
$str$30:
        /*0016*/ 	.byte	0x2f, 0x74, 0x6d, 0x70, 0x2f, 0x63, 0x75, 0x74, 0x6c, 0x61, 0x73, 0x73, 0x5f, 0x73, 0x77, 0x65
        /*0026*/ 	.byte	0x65, 0x70, 0x5f, 0x73, 0x72, 0x63, 0x2f, 0x69, 0x6e, 0x63, 0x6c, 0x75, 0x64, 0x65, 0x2f, 0x63
        /*0036*/ 	.byte	0x75, 0x74, 0x65, 0x2f, 0x70, 0x6f, 0x69, 0x6e, 0x74, 0x65, 0x72, 0x5f, 0x66, 0x6c, 0x61, 0x67
        /*0046*/ 	.byte	0x67, 0x65, 0x64, 0x2e, 0x68, 0x70, 0x70, 0x00
	.type		$str$28,@object
	.size		$str$28,($str$27 - $str$28)
$str$28:
        /*004e*/ 	.byte	0x2f, 0x74, 0x6d, 0x70, 0x2f, 0x63, 0x75, 0x74, 0x6c, 0x61, 0x73, 0x73, 0x5f, 0x73, 0x77, 0x65
        /*005e*/ 	.byte	0x65, 0x70, 0x5f, 0x73, 0x72, 0x63, 0x2f, 0x69, 0x6e, 0x63, 0x6c, 0x75, 0x64, 0x65, 0x2f, 0x63
        /*006e*/ 	.byte	0x75, 0x74, 0x65, 0x2f, 0x61, 0x74, 0x6f, 0x6d, 0x2f, 0x63, 0x6f, 0x70, 0x79, 0x5f, 0x74, 0x72
        /*007e*/ 	.byte	0x61, 0x69, 0x74, 0x73, 0x5f, 0x73, 0x6d, 0x31, 0x30, 0x30, 0x2e, 0x68, 0x70, 0x70, 0x00
	.type		$str$27,@object
	.size		$str$27,(__unnamed_1 - $str$27)
$str$27:
        /*008d*/ 	.byte	0x28, 0x28, 0x75, 0x69, 0x6e, 0x74, 0x33, 0x32, 0x5f, 0x74, 0x28, 0x74, 0x68, 0x72, 0x65, 0x61
        /*009d*/ 	.byte	0x64, 0x49, 0x64, 0x78, 0x2e, 0x78, 0x29, 0x20, 0x2f, 0x20, 0x33, 0x32, 0x29, 0x20, 0x25, 0x20
        /*00ad*/ 	.byte	0x34, 0x29, 0x20, 0x3d, 0x3d, 0x20, 0x28, 0x28, 0x28, 0x74, 0x6d, 0x65, 0x6d, 0x5f, 0x61, 0x64
        /*00bd*/ 	.byte	0x64, 0x72, 0x20, 0x3e, 0x3e, 0x20, 0x31, 0x36, 0x29, 0x20, 0x2f, 0x20, 0x33, 0x32, 0x29, 0x20
        /*00cd*/ 	.byte	0x25, 0x20, 0x34, 0x29, 0x00
	.type		__unnamed_1,@object
	.size		__unnamed_1,(__unnamed_2 - __unnamed_1)
__unnamed_1:
        /*00d2*/ 	.byte	0x61, 0x75, 0x74, 0x6f, 0x20, 0x63, 0x75, 0x74, 0x65, 0x3a, 0x3a, 0x61, 0x73, 0x5f, 0x70, 0x6f
        /* <DEDUP_REMOVED lines=24> */
        /*0262*/ 	.byte	0x32, 0x30, 0x34, 0x38, 0x3e, 0x3e, 0x3e, 0x3e, 0x5d, 0x00
	.type		__unnamed_2,@object
	.size		__unnamed_2,(.L_2 - __unnamed_2)
__unnamed_2:
        /* <DEDUP_REMOVED lines=42> */
        /*050c*/ 	.byte	0x3e, 0x5d, 0x00
.L_2:


//--------------------- .nv.shared._ZN7cutlass13device_kernelINS_4conv6kernel13ConvUniversalINS1_16ConvProblemShapeILNS1_8OperatorE0ELi2EEENS1_10collective14CollectiveConvINS1_47MainloopSm100TmaUmmaWarpSpecializedImplicitGemmILS5_0ELi8ELi2ELi1ELi2EN4cute5tupleIJNSA_1CILi2EEENSC_ILi1EEESE_EEEEENSB_IJNSC_ILi256EEENSC_ILi128EEENSB_IJNSC_ILi32EEEEEEEEENS_10tfloat32_tESM_NSA_8TiledMMAINSA_8MMA_AtomIJNSA_23SM100_MMA_TF32_2x1SM_SSISM_SM_fLi256ELi128ELNSA_4UMMA5MajorE0ELSR_0ELNSQ_7ScaleInE0ELSS_0EEEEEENSA_6LayoutINSB_IJSE_SE_SE_EEENSB_IJNSC_ILi0EEESX_SX_EEEEENSB_IJNSA_10UnderscoreES10_S10_EEEEENS7_6detail27Sm100ImplicitGemmTileTraitsINSA_25SM100_TMA_2SM_LOAD_IM2COLENSA_14ComposedLayoutINSA_7SwizzleILi3ELi4ELi3EEENSA_18smem_ptr_flag_bitsILi32EEENSV_INSB_IJNSC_ILi8EEESJ_EEENSB_IJSJ_SE_EEEEEEEvEENS14_INSA_18SM100_TMA_2SM_LOADES1F_vEEEENS_8epilogue10collective18CollectiveEpilogueINS1K_23Sm100TmaWarpSpecializedILi4ELi2ELi16ELb1ELb0EEEJNSB_IJSI_SI_SK_EEENSB_IJNSV_ISI_SE_EENSV_INSC_ILi16EEESE_EEEEESM_NSB_IJNSB_IJlllEEESE_SX_EEESM_S1V_NS1K_6fusion15FusionCallbacksIS1O_NS1W_17LinearCombinationISM_fSM_fLNS_15FloatRoundStyleE2EEES1P_S1T_JEEENSA_5SM1004TMEM4LOAD26SM100_TMEM_LOAD_32dp32b16xENSA_20SM90_TMA_LOAD_IM2COLENS16_INS17_ILi2ELi4ELi3EEES1A_NSV_INSB_IJS1B_S1R_EEENSB_IJS1R_SE_EEEEEEENSA_39AutoVectorizingCopyWithAssumedAlignmentILi128EEENSA_21SM90_TMA_STORE_IM2COLES2B_S2D_S2D_EEEvvEEEEvNT_6ParamsE --------------------------
	.section	.nv.shared._ZN7cutlass13device_kernelINS_4conv6kernel13ConvUniversalINS1_16ConvProblemShapeILNS1_8OperatorE0ELi2EEENS1_10collective14CollectiveConvINS1_47MainloopSm100TmaUmmaWarpSpecializedImplicitGemmILS5_0ELi8ELi2ELi1ELi2EN4cute5tupleIJNSA_1CILi2EEENSC_ILi1EEESE_EEEEENSB_IJNSC_ILi256EEENSC_ILi128EEENSB_IJNSC_ILi32EEEEEEEEENS_10tfloat32_tESM_NSA_8TiledMMAINSA_8MMA_AtomIJNSA_23SM100_MMA_TF32_2x1SM_SSISM_SM_fLi256ELi128ELNSA_4UMMA5MajorE0ELSR_0ELNSQ_7ScaleInE0ELSS_0EEEEEENSA_6LayoutINSB_IJSE_SE_SE_EEENSB_IJNSC_ILi0EEESX_SX_EEEEENSB_IJNSA_10UnderscoreES10_S10_EEEEENS7_6detail27Sm100ImplicitGemmTileTraitsINSA_25SM100_TMA_2SM_LOAD_IM2COLENSA_14ComposedLayoutINSA_7SwizzleILi3ELi4ELi3EEENSA_18smem_ptr_flag_bitsILi32EEENSV_INSB_IJNSC_ILi8EEESJ_EEENSB_IJSJ_SE_EEEEEEEvEENS14_INSA_18SM100_TMA_2SM_LOADES1F_vEEEENS_8epilogue10collective18CollectiveEpilogueINS1K_23Sm100TmaWarpSpecializedILi4ELi2ELi16ELb1ELb0EEEJNSB_IJSI_SI_SK_EEENSB_IJNSV_ISI_SE_EENSV_INSC_ILi16EEESE_EEEEESM_NSB_IJNSB_IJlllEEESE_SX_EEESM_S1V_NS1K_6fusion15FusionCallbacksIS1O_NS1W_17LinearCombinationISM_fSM_fLNS_15FloatRoundStyleE2EEES1P_S1T_JEEENSA_5SM1004TMEM4LOAD26SM100_TMEM_LOAD_32dp32b16xENSA_20SM90_TMA_LOAD_IM2COLENS16_INS17_ILi2ELi4ELi3EEES1A_NSV_INSB_IJS1B_S1R_EEENSB_IJS1R_SE_EEEEEEENSA_39AutoVectorizingCopyWithAssumedAlignmentILi128EEENSA_21SM90_TMA_STORE_IM2COLES2B_S2D_S2D_EEEvvEEEEvNT_6ParamsE,"aw",@nobits
	.sectionflags	@""
	.align	16
	.zero		1024


//--------------------- .nv.shared.reserved.0     --------------------------
	.section	.nv.shared.reserved.0,"aw",@nobits
	.weak		__nv_reservedSMEM_offset_0_alias
	.size		__nv_reservedSMEM_offset_0_alias, 0, 64
	.other		__nv_reservedSMEM_offset_0_alias,@"STO_CUDA_RESERVED_SHARED STV_DEFAULT"
__nv_reservedSMEM_offset_0_alias:
	.zero		0
.nv.shared.reserved.0:
	.zero		64
	.weak		__nv_reservedSMEM_tcgen05_partition
	.type		__nv_reservedSMEM_tcgen05_partition,@object
	.size		__nv_reservedSMEM_tcgen05_partition,(.L_0 - __nv_reservedSMEM_tcgen05_partition)
__nv_reservedSMEM_tcgen05_partition:
	.zero		32
.L_0:


//--------------------- .nv.global                --------------------------
	.section	.nv.global,"aw",@nobits
.nv.global:
	.type		_ZN39_INTERNAL_6c8ebaf3_4_k_cu_fe964c87_30734cute1_E,@object
	.size		_ZN39_INTERNAL_6c8ebaf3_4_k_cu_fe964c87_30734cute1_E,(_ZN39_INTERNAL_6c8ebaf3_4_k_cu_fe964c87_30734cuda3std3__45__cpo6cbeginE - _ZN39_INTERNAL_6c8ebaf3_4_k_cu_fe964c87_30734cute1_E)
_ZN39_INTERNAL_6c8ebaf3_4_k_cu_fe964c87_30734cute1_E:
	.zero		1
	.type		_ZN39_INTERNAL_6c8ebaf3_4_k_cu_fe964c87_30734cuda3std3__45__cpo6cbeginE,@object
	.size		_ZN39_INTERNAL_6c8ebaf3_4_k_cu_fe964c87_30734cuda3std3__45__cpo6cbeginE,(_ZN39_INTERNAL_6c8ebaf3_4_k_cu_fe964c87_30734cuda3std3__48in_placeE - _ZN39_INTERNAL_6c8ebaf3_4_k_cu_fe964c87_30734cuda3std3__45__cpo6cbeginE)
_ZN39_INTERNAL_6c8ebaf3_4_k_cu_fe964c87_30734cuda3std3__45__cpo6cbeginE:
	.zero		1
	.type		_ZN39_INTERNAL_6c8ebaf3_4_k_cu_fe964c87_30734cuda3std3__48in_placeE,@object
	.size		_ZN39_INTERNAL_6c8ebaf3_4_k_cu_fe964c87_30734cuda3std3__48in_placeE,(_ZN39_INTERNAL_6c8ebaf3_4_k_cu_fe964c87_30734cuda3std6ranges3__45__cpo9iter_moveE - _ZN39_INTERNAL_6c8ebaf3_4_k_cu_fe964c87_30734cuda3std3__48in_placeE)
_ZN39_INTERNAL_6c8ebaf3_4_k_cu_fe964c87_30734cuda3std3__48in_placeE:
	.zero		1
	.type		_ZN39_INTERNAL_6c8ebaf3_4_k_cu_fe964c87_30734cuda3std6ranges3__45__cpo9iter_moveE,@object
	.size		_ZN39_INTERNAL_6c8ebaf3_4_k_cu_fe964c87_30734cuda3std6ranges3__45__cpo9iter_moveE,(_ZN39_INTERNAL_6c8ebaf3_4_k_cu_fe964c87_30734cuda3std3__45__cpo5beginE - _ZN39_INTERNAL_6c8ebaf3_4_k_cu_fe964c87_30734cuda3std6ranges3__45__cpo9iter_moveE)
_ZN39_INTERNAL_6c8ebaf3_4_k_cu_fe964c87_30734cuda3std6ranges3__45__cpo9iter_moveE:
	.zero		1
	.type		_ZN39_INTERNAL_6c8ebaf3_4_k_cu_fe964c87_30734cuda3std3__45__cpo5beginE,@object
	.size		_ZN39_INTERNAL_6c8ebaf3_4_k_cu_fe964c87_30734cuda3std3__45__cpo5beginE,(_ZN39_INTERNAL_6c8ebaf3_4_k_cu_fe964c87_30734cuda3std3__441_GLOBAL__N__6c8ebaf3_4_k_cu_fe964c87_30736ignoreE - _ZN39_INTERNAL_6c8ebaf3_4_k_cu_fe964c87_30734cuda3std3__45__cpo5beginE)
_ZN39_INTERNAL_6c8ebaf3_4_k_cu_fe964c87_30734cuda3std3__45__cpo5beginE:
	.zero		1
	.type		_ZN39_INTERNAL_6c8ebaf3_4_k_cu_fe964c87_30734cuda3std3__441_GLOBAL__N__6c8ebaf3_4_k_cu_fe964c87_30736ignoreE,@object
	.size		_ZN39_INTERNAL_6c8ebaf3_4_k_cu_fe964c87_30734cuda3std3__441_GLOBAL__N__6c8ebaf3_4_k_cu_fe964c87_30736ignoreE,(_ZN39_INTERNAL_6c8ebaf3_4_k_cu_fe964c87_30734cute7productE - _ZN39_INTERNAL_6c8ebaf3_4_k_cu_fe964c87_30734cuda3std3__441_GLOBAL__N__6c8ebaf3_4_k_cu_fe964c87_30736ignoreE)
_ZN39_INTERNAL_6c8ebaf3_4_k_cu_fe964c87_30734cuda3std3__441_GLOBAL__N__6c8ebaf3_4_k_cu_fe964c87_30736ignoreE:
	.zero		1
	.type		_ZN39_INTERNAL_6c8ebaf3_4_k_cu_fe964c87_30734cute7productE,@object
	.size		_ZN39_INTERNAL_6c8ebaf3_4_k_cu_fe964c87_30734cute7productE,(_ZN39_INTERNAL_6c8ebaf3_4_k_cu_fe964c87_30734cuda3std3__45__cpo3endE - _ZN39_INTERNAL_6c8ebaf3_4_k_cu_fe964c87_30734cute7productE)
_ZN39_INTERNAL_6c8ebaf3_4_k_cu_fe964c87_30734cute7productE:
	.zero		1
	.type		_ZN39_INTERNAL_6c8ebaf3_4_k_cu_fe964c87_30734cuda3std3__45__cpo3endE,@object
	.size		_ZN39_INTERNAL_6c8ebaf3_4_k_cu_fe964c87_30734cuda3std3__45__cpo3endE,(_ZN39_INTERNAL_6c8ebaf3_4_k_cu_fe964c87_30734cuda3std3__419piecewise_constructE - _ZN39_INTERNAL_6c8ebaf3_4_k_cu_fe964c87_30734cuda3std3__45__cpo3endE)
_ZN39_INTERNAL_6c8ebaf3_4_k_cu_fe964c87_30734cuda3std3__45__cpo3endE:
	.zero		1
	.type		_ZN39_INTERNAL_6c8ebaf3_4_k_cu_fe964c87_30734cuda3std3__419piecewise_constructE,@object
	.size		_ZN39_INTERNAL_6c8ebaf3_4_k_cu_fe964c87_30734cuda3std3__419piecewise_constructE,(_ZN39_INTERNAL_6c8ebaf3_4_k_cu_fe964c87_30734cuda3std3__45__cpo4cendE - _ZN39_INTERNAL_6c8ebaf3_4_k_cu_fe964c87_30734cuda3std3__419piecewise_constructE)
_ZN39_INTERNAL_6c8ebaf3_4_k_cu_fe964c87_30734cuda3std3__419piecewise_constructE:
	.zero		1
	.type		_ZN39_INTERNAL_6c8ebaf3_4_k_cu_fe964c87_30734cuda3std3__45__cpo4cendE,@object
	.size		_ZN39_INTERNAL_6c8ebaf3_4_k_cu_fe964c87_30734cuda3std3__45__cpo4cendE,(_ZN39_INTERNAL_6c8ebaf3_4_k_cu_fe964c87_30734cuda3std6ranges3__45__cpo4swapE - _ZN39_INTERNAL_6c8ebaf3_4_k_cu_fe964c87_30734cuda3std3__45__cpo4cendE)
_ZN39_INTERNAL_6c8ebaf3_4_k_cu_fe964c87_30734cuda3std3__45__cpo4cendE:
	.zero		1
	.type		_ZN39_INTERNAL_6c8ebaf3_4_k_cu_fe964c87_30734cuda3std6ranges3__45__cpo4swapE,@object
	.size		_ZN39_INTERNAL_6c8ebaf3_4_k_cu_fe964c87_30734cuda3std6ranges3__45__cpo4swapE,(.L_10 - _ZN39_INTERNAL_6c8ebaf3_4_k_cu_fe964c87_30734cuda3std6ranges3__45__cpo4swapE)
_ZN39_INTERNAL_6c8ebaf3_4_k_cu_fe964c87_30734cuda3std6ranges3__45__cpo4swapE:
	.zero		1
.L_10:


//--------------------- .nv.constant0._ZN7cutlass13device_kernelINS_4conv6kernel13ConvUniversalINS1_16ConvProblemShapeILNS1_8OperatorE0ELi2EEENS1_10collective14CollectiveConvINS1_47MainloopSm100TmaUmmaWarpSpecializedImplicitGemmILS5_0ELi8ELi2ELi1ELi2EN4cute5tupleIJNSA_1CILi2EEENSC_ILi1EEESE_EEEEENSB_IJNSC_ILi256EEENSC_ILi128EEENSB_IJNSC_ILi32EEEEEEEEENS_10tfloat32_tESM_NSA_8TiledMMAINSA_8MMA_AtomIJNSA_23SM100_MMA_TF32_2x1SM_SSISM_SM_fLi256ELi128ELNSA_4UMMA5MajorE0ELSR_0ELNSQ_7ScaleInE0ELSS_0EEEEEENSA_6LayoutINSB_IJSE_SE_SE_EEENSB_IJNSC_ILi0EEESX_SX_EEEEENSB_IJNSA_10UnderscoreES10_S10_EEEEENS7_6detail27Sm100ImplicitGemmTileTraitsINSA_25SM100_TMA_2SM_LOAD_IM2COLENSA_14ComposedLayoutINSA_7SwizzleILi3ELi4ELi3EEENSA_18smem_ptr_flag_bitsILi32EEENSV_INSB_IJNSC_ILi8EEESJ_EEENSB_IJSJ_SE_EEEEEEEvEENS14_INSA_18SM100_TMA_2SM_LOADES1F_vEEEENS_8epilogue10collective18CollectiveEpilogueINS1K_23Sm100TmaWarpSpecializedILi4ELi2ELi16ELb1ELb0EEEJNSB_IJSI_SI_SK_EEENSB_IJNSV_ISI_SE_EENSV_INSC_ILi16EEESE_EEEEESM_NSB_IJNSB_IJlllEEESE_SX_EEESM_S1V_NS1K_6fusion15FusionCallbacksIS1O_NS1W_17LinearCombinationISM_fSM_fLNS_15FloatRoundStyleE2EEES1P_S1T_JEEENSA_5SM1004TMEM4LOAD26SM100_TMEM_LOAD_32dp32b16xENSA_20SM90_TMA_LOAD_IM2COLENS16_INS17_ILi2ELi4ELi3EEES1A_NSV_INSB_IJS1B_S1R_EEENSB_IJS1R_SE_EEEEEEENSA_39AutoVectorizingCopyWithAssumedAlignmentILi128EEENSA_21SM90_TMA_STORE_IM2COLES2B_S2D_S2D_EEEvvEEEEvNT_6ParamsE --------------------------
	.section	.nv.constant0._ZN7cutlass13device_kernelINS_4conv6kernel13ConvUniversalINS1_16ConvProblemShapeILNS1_8OperatorE0ELi2EEENS1_10collective14CollectiveConvINS1_47MainloopSm100TmaUmmaWarpSpecializedImplicitGemmILS5_0ELi8ELi2ELi1ELi2EN4cute5tupleIJNSA_1CILi2EEENSC_ILi1EEESE_EEEEENSB_IJNSC_ILi256EEENSC_ILi128EEENSB_IJNSC_ILi32EEEEEEEEENS_10tfloat32_tESM_NSA_8TiledMMAINSA_8MMA_AtomIJNSA_23SM100_MMA_TF32_2x1SM_SSISM_SM_fLi256ELi128ELNSA_4UMMA5MajorE0ELSR_0ELNSQ_7ScaleInE0ELSS_0EEEEEENSA_6LayoutINSB_IJSE_SE_SE_EEENSB_IJNSC_ILi0EEESX_SX_EEEEENSB_IJNSA_10UnderscoreES10_S10_EEEEENS7_6detail27Sm100ImplicitGemmTileTraitsINSA_25SM100_TMA_2SM_LOAD_IM2COLENSA_14ComposedLayoutINSA_7SwizzleILi3ELi4ELi3EEENSA_18smem_ptr_flag_bitsILi32EEENSV_INSB_IJNSC_ILi8EEESJ_EEENSB_IJSJ_SE_EEEEEEEvEENS14_INSA_18SM100_TMA_2SM_LOADES1F_vEEEENS_8epilogue10collective18CollectiveEpilogueINS1K_23Sm100TmaWarpSpecializedILi4ELi2ELi16ELb1ELb0EEEJNSB_IJSI_SI_SK_EEENSB_IJNSV_ISI_SE_EENSV_INSC_ILi16EEESE_EEEEESM_NSB_IJNSB_IJlllEEESE_SX_EEESM_S1V_NS1K_6fusion15FusionCallbacksIS1O_NS1W_17LinearCombinationISM_fSM_fLNS_15FloatRoundStyleE2EEES1P_S1T_JEEENSA_5SM1004TMEM4LOAD26SM100_TMEM_LOAD_32dp32b16xENSA_20SM90_TMA_LOAD_IM2COLENS16_INS17_ILi2ELi4ELi3EEES1A_NSV_INSB_IJS1B_S1R_EEENSB_IJS1R_SE_EEEEEEENSA_39AutoVectorizingCopyWithAssumedAlignmentILi128EEENSA_21SM90_TMA_STORE_IM2COLES2B_S2D_S2D_EEEvvEEEEvNT_6ParamsE,"a",@progbits
	.sectionflags	@""
	.align	4
.nv.constant0._ZN7cutlass13device_kernelINS_4conv6kernel13ConvUniversalINS1_16ConvProblemShapeILNS1_8OperatorE0ELi2EEENS1_10collective14CollectiveConvINS1_47MainloopSm100TmaUmmaWarpSpecializedImplicitGemmILS5_0ELi8ELi2ELi1ELi2EN4cute5tupleIJNSA_1CILi2EEENSC_ILi1EEESE_EEEEENSB_IJNSC_ILi256EEENSC_ILi128EEENSB_IJNSC_ILi32EEEEEEEEENS_10tfloat32_tESM_NSA_8TiledMMAINSA_8MMA_AtomIJNSA_23SM100_MMA_TF32_2x1SM_SSISM_SM_fLi256ELi128ELNSA_4UMMA5MajorE0ELSR_0ELNSQ_7ScaleInE0ELSS_0EEEEEENSA_6LayoutINSB_IJSE_SE_SE_EEENSB_IJNSC_ILi0EEESX_SX_EEEEENSB_IJNSA_10UnderscoreES10_S10_EEEEENS7_6detail27Sm100ImplicitGemmTileTraitsINSA_25SM100_TMA_2SM_LOAD_IM2COLENSA_14ComposedLayoutINSA_7SwizzleILi3ELi4ELi3EEENSA_18smem_ptr_flag_bitsILi32EEENSV_INSB_IJNSC_ILi8EEESJ_EEENSB_IJSJ_SE_EEEEEEEvEENS14_INSA_18SM100_TMA_2SM_LOADES1F_vEEEENS_8epilogue10collective18CollectiveEpilogueINS1K_23Sm100TmaWarpSpecializedILi4ELi2ELi16ELb1ELb0EEEJNSB_IJSI_SI_SK_EEENSB_IJNSV_ISI_SE_EENSV_INSC_ILi16EEESE_EEEEESM_NSB_IJNSB_IJlllEEESE_SX_EEESM_S1V_NS1K_6fusion15FusionCallbacksIS1O_NS1W_17LinearCombinationISM_fSM_fLNS_15FloatRoundStyleE2EEES1P_S1T_JEEENSA_5SM1004TMEM4LOAD26SM100_TMEM_LOAD_32dp32b16xENSA_20SM90_TMA_LOAD_IM2COLENS16_INS17_ILi2ELi4ELi3EEES1A_NSV_INSB_IJS1B_S1R_EEENSB_IJS1R_SE_EEEEEEENSA_39AutoVectorizingCopyWithAssumedAlignmentILi128EEENSA_21SM90_TMA_STORE_IM2COLES2B_S2D_S2D_EEEvvEEEEvNT_6ParamsE:
	.zero		2944


//--------------------- SYMBOLS --------------------------

	.type		.nv.reservedSmem.offset0,@object
	.size		.nv.reservedSmem.offset0,0x4
	.type		.nv.reservedSmem.cap,@object
	.size		.nv.reservedSmem.cap,0x4
	.type		__assertfail,@function
